// auto-generated by cutlass_sweep.gemm — config: {"arch": "sm_90", "cluster_m": 1, "cluster_n": 1, "dtype": "fp16", "stages": 4, "tile_k": 128, "tile_m": 256, "tile_n": 64}
#include "cutlass/cutlass.h"
#include "cutlass/gemm/collective/collective_builder.hpp"
#include "cutlass/gemm/device/gemm_universal_adapter.h"
#include "cutlass/gemm/kernel/gemm_universal.hpp"
#include "cutlass/epilogue/collective/collective_builder.hpp"

using ElemA = cutlass::half_t;
using ElemB = cutlass::half_t;
using ElemCD = cutlass::half_t;
using Acc  = float;
using TileShape    = cute::Shape<cute::_256, cute::_64, cute::_128>;
using ClusterShape = cute::Shape<cute::_1, cute::_1, cute::_1>;

using CollectiveEpilogue = typename cutlass::epilogue::collective::CollectiveBuilder<
    cutlass::arch::Sm90, cutlass::arch::OpClassTensorOp,
    TileShape, ClusterShape,
    cutlass::epilogue::collective::EpilogueTileAuto,
    Acc, Acc,
    ElemCD, cutlass::layout::RowMajor, 128 / cutlass::sizeof_bits<ElemCD>::value,
    ElemCD, cutlass::layout::RowMajor, 128 / cutlass::sizeof_bits<ElemCD>::value,
    cutlass::epilogue::collective::EpilogueScheduleAuto
  >::CollectiveOp;

using CollectiveMainloop = typename cutlass::gemm::collective::CollectiveBuilder<
    cutlass::arch::Sm90, cutlass::arch::OpClassTensorOp,
    ElemA, cutlass::layout::RowMajor, 128 / cutlass::sizeof_bits<ElemA>::value,
    ElemB, cutlass::layout::ColumnMajor, 128 / cutlass::sizeof_bits<ElemB>::value,
    Acc,
    TileShape, ClusterShape,
    cutlass::gemm::collective::StageCount<4>,
    cutlass::gemm::collective::KernelScheduleAuto
  >::CollectiveOp;

using GemmKernel = cutlass::gemm::kernel::GemmUniversal<
    cute::Shape<int,int,int,int>,
    CollectiveMainloop,
    CollectiveEpilogue
>;
using Gemm = cutlass::gemm::device::GemmUniversalAdapter<GemmKernel>;

// Force the device kernel symbol into the cubin without needing a host main.
auto* _anchor = &cutlass::device_kernel<GemmKernel>;


// ===== COMPILED SASS (sm_90a) =====

	.target	sm_90a

	.elftype	@"ET_EXEC"


//--------------------- .note.nv.tkinfo           --------------------------
	.section	.note.nv.tkinfo,"",@"SHT_NOTE"
	.sectionflags	@"SHF_NOTE_NV_TKINFO"
	.tkinfo
        /*0018*/ 	.word	0x00000002
        /*0030*/ 	.string	""
        /*0030*/ 	.string	"ptxas"
        /*0030*/ 	.string	"Cuda compilation tools, release 13.0, V13.0.88"
        /*0030*/ 	.string	"Build cuda_13.0.r13.0/compiler.36424714_0"
        /*0030*/ 	.string	"-arch sm_90a -m 64 "



//--------------------- .note.nv.cuinfo           --------------------------
	.section	.note.nv.cuinfo,"",@"SHT_NOTE"
	.sectionflags	@"SHF_NOTE_NV_CUINFO"
        /*0018*/ 	.short	0x0002
        /*001a*/ 	.short	0x005a
        /*001c*/ 	.short	0x0082
	.zero		2


//--------------------- .nv.info                  --------------------------
	.section	.nv.info,"",@"SHT_CUDA_INFO"
	.align	4


	//----- nvinfo : EIATTR_REGCOUNT
	.align		4
        /*0000*/ 	.byte	0x04, 0x2f
        /*0002*/ 	.short	(.L_15 - .L_14)
	.align		4
.L_14:
        /*0004*/ 	.word	index@(_ZN7cutlass13device_kernelINS_4gemm6kernel13GemmUniversalIN4cute5tupleIJiiiiEEENS1_10collective13CollectiveMmaINS1_34MainloopSm90TmaGmmaWarpSpecializedILi4ENS5_IJNS4_1CILi1EEESB_SB_EEENS1_35KernelTmaWarpSpecializedCooperativeEEENS5_IJNSA_ILi256EEENSA_ILi64EEENSA_ILi128EEEEEENS_6half_tENS5_IJlSB_lEEESJ_SK_NS4_8TiledMMAINS4_8MMA_AtomIJNS4_4SM904GMMA25MMA_64x64x16_F32F16F16_SSILNSO_5MajorE0ELSQ_0ELNSO_7ScaleInE1ELSR_1EEEEEENS4_6LayoutINS5_IJNSA_ILi2EEESB_SB_EEENS5_IJSB_NSA_ILi0EEESX_EEEEENS5_IJNS4_10UnderscoreES10_S10_EEEEENS4_13SM90_TMA_LOADENS4_14ComposedLayoutINS4_7SwizzleILi3ELi4ELi3EEENS4_18smem_ptr_flag_bitsILi16EEENSU_INS5_IJNSA_ILi8EEESG_EEENS5_IJSG_SB_EEEEEEEvNS4_8identityES13_S1D_vS1E_EENS_8epilogue10collective6detail29Sm90TmaWarpSpecializedAdapterINS1H_15DefaultEpilogueISJ_SK_SK_NS1G_6thread17LinearCombinationISJ_Li1EffLNS1L_9ScaleType4KindE0ELNS_15FloatRoundStyleE2ESJ_EENS1_15EpilogueDefaultEEEEEvvEEEEvNT_6ParamsE)
        /*0008*/ 	.word	0x000000a8


	//----- nvinfo : EIATTR_FRAME_SIZE
	.align		4
.L_15:
        /*000c*/ 	.byte	0x04, 0x11
        /*000e*/ 	.short	(.L_17 - .L_16)
	.align		4
.L_16:
        /*0010*/ 	.word	index@(_ZN7cutlass13device_kernelINS_4gemm6kernel13GemmUniversalIN4cute5tupleIJiiiiEEENS1_10collective13CollectiveMmaINS1_34MainloopSm90TmaGmmaWarpSpecializedILi4ENS5_IJNS4_1CILi1EEESB_SB_EEENS1_35KernelTmaWarpSpecializedCooperativeEEENS5_IJNSA_ILi256EEENSA_ILi64EEENSA_ILi128EEEEEENS_6half_tENS5_IJlSB_lEEESJ_SK_NS4_8TiledMMAINS4_8MMA_AtomIJNS4_4SM904GMMA25MMA_64x64x16_F32F16F16_SSILNSO_5MajorE0ELSQ_0ELNSO_7ScaleInE1ELSR_1EEEEEENS4_6LayoutINS5_IJNSA_ILi2EEESB_SB_EEENS5_IJSB_NSA_ILi0EEESX_EEEEENS5_IJNS4_10UnderscoreES10_S10_EEEEENS4_13SM90_TMA_LOADENS4_14ComposedLayoutINS4_7SwizzleILi3ELi4ELi3EEENS4_18smem_ptr_flag_bitsILi16EEENSU_INS5_IJNSA_ILi8EEESG_EEENS5_IJSG_SB_EEEEEEEvNS4_8identityES13_S1D_vS1E_EENS_8epilogue10collective6detail29Sm90TmaWarpSpecializedAdapterINS1H_15DefaultEpilogueISJ_SK_SK_NS1G_6thread17LinearCombinationISJ_Li1EffLNS1L_9ScaleType4KindE0ELNS_15FloatRoundStyleE2ESJ_EENS1_15EpilogueDefaultEEEEEvvEEEEvNT_6ParamsE)
        /*0014*/ 	.word	0x00000000


	//----- nvinfo : EIATTR_MIN_STACK_SIZE
	.align		4
.L_17:
        /*0018*/ 	.byte	0x04, 0x12
        /*001a*/ 	.short	(.L_19 - .L_18)
	.align		4
.L_18:
        /*001c*/ 	.word	index@(_ZN7cutlass13device_kernelINS_4gemm6kernel13GemmUniversalIN4cute5tupleIJiiiiEEENS1_10collective13CollectiveMmaINS1_34MainloopSm90TmaGmmaWarpSpecializedILi4ENS5_IJNS4_1CILi1EEESB_SB_EEENS1_35KernelTmaWarpSpecializedCooperativeEEENS5_IJNSA_ILi256EEENSA_ILi64EEENSA_ILi128EEEEEENS_6half_tENS5_IJlSB_lEEESJ_SK_NS4_8TiledMMAINS4_8MMA_AtomIJNS4_4SM904GMMA25MMA_64x64x16_F32F16F16_SSILNSO_5MajorE0ELSQ_0ELNSO_7ScaleInE1ELSR_1EEEEEENS4_6LayoutINS5_IJNSA_ILi2EEESB_SB_EEENS5_IJSB_NSA_ILi0EEESX_EEEEENS5_IJNS4_10UnderscoreES10_S10_EEEEENS4_13SM90_TMA_LOADENS4_14ComposedLayoutINS4_7SwizzleILi3ELi4ELi3EEENS4_18smem_ptr_flag_bitsILi16EEENSU_INS5_IJNSA_ILi8EEESG_EEENS5_IJSG_SB_EEEEEEEvNS4_8identityES13_S1D_vS1E_EENS_8epilogue10collective6detail29Sm90TmaWarpSpecializedAdapterINS1H_15DefaultEpilogueISJ_SK_SK_NS1G_6thread17LinearCombinationISJ_Li1EffLNS1L_9ScaleType4KindE0ELNS_15FloatRoundStyleE2ESJ_EENS1_15EpilogueDefaultEEEEEvvEEEEvNT_6ParamsE)
        /*0020*/ 	.word	0x00000000
.L_19:


//--------------------- .nv.compat                --------------------------
	.section	.nv.compat,"",@"SHT_CUDA_COMPAT_INFO"
	.align	4
        /*0000*/ 	.byte	0x02, 0x09, 0x01, 0x00, 0x02, 0x02, 0x04, 0x00, 0x02, 0x05, 0x05, 0x00, 0x03, 0x07, 0x01, 0x01
        /*0010*/ 	.byte	0x02, 0x03, 0x01, 0x00, 0x02, 0x06, 0x01, 0x00, 0x04, 0x0b, 0x08, 0x00, 0x00, 0x00, 0x00, 0x00
        /*0020*/ 	.byte	0x00, 0x00, 0x00, 0x00


//--------------------- .nv.info._ZN7cutlass13device_kernelINS_4gemm6kernel13GemmUniversalIN4cute5tupleIJiiiiEEENS1_10collective13CollectiveMmaINS1_34MainloopSm90TmaGmmaWarpSpecializedILi4ENS5_IJNS4_1CILi1EEESB_SB_EEENS1_35KernelTmaWarpSpecializedCooperativeEEENS5_IJNSA_ILi256EEENSA_ILi64EEENSA_ILi128EEEEEENS_6half_tENS5_IJlSB_lEEESJ_SK_NS4_8TiledMMAINS4_8MMA_AtomIJNS4_4SM904GMMA25MMA_64x64x16_F32F16F16_SSILNSO_5MajorE0ELSQ_0ELNSO_7ScaleInE1ELSR_1EEEEEENS4_6LayoutINS5_IJNSA_ILi2EEESB_SB_EEENS5_IJSB_NSA_ILi0EEESX_EEEEENS5_IJNS4_10UnderscoreES10_S10_EEEEENS4_13SM90_TMA_LOADENS4_14ComposedLayoutINS4_7SwizzleILi3ELi4ELi3EEENS4_18smem_ptr_flag_bitsILi16EEENSU_INS5_IJNSA_ILi8EEESG_EEENS5_IJSG_SB_EEEEEEEvNS4_8identityES13_S1D_vS1E_EENS_8epilogue10collective6detail29Sm90TmaWarpSpecializedAdapterINS1H_15DefaultEpilogueISJ_SK_SK_NS1G_6thread17LinearCombinationISJ_Li1EffLNS1L_9ScaleType4KindE0ELNS_15FloatRoundStyleE2ESJ_EENS1_15EpilogueDefaultEEEEEvvEEEEvNT_6ParamsE --------------------------
	.section	.nv.info._ZN7cutlass13device_kernelINS_4gemm6kernel13GemmUniversalIN4cute5tupleIJiiiiEEENS1_10collective13CollectiveMmaINS1_34MainloopSm90TmaGmmaWarpSpecializedILi4ENS5_IJNS4_1CILi1EEESB_SB_EEENS1_35KernelTmaWarpSpecializedCooperativeEEENS5_IJNSA_ILi256EEENSA_ILi64EEENSA_ILi128EEEEEENS_6half_tENS5_IJlSB_lEEESJ_SK_NS4_8TiledMMAINS4_8MMA_AtomIJNS4_4SM904GMMA25MMA_64x64x16_F32F16F16_SSILNSO_5MajorE0ELSQ_0ELNSO_7ScaleInE1ELSR_1EEEEEENS4_6LayoutINS5_IJNSA_ILi2EEESB_SB_EEENS5_IJSB_NSA_ILi0EEESX_EEEEENS5_IJNS4_10UnderscoreES10_S10_EEEEENS4_13SM90_TMA_LOADENS4_14ComposedLayoutINS4_7SwizzleILi3ELi4ELi3EEENS4_18smem_ptr_flag_bitsILi16EEENSU_INS5_IJNSA_ILi8EEESG_EEENS5_IJSG_SB_EEEEEEEvNS4_8identityES13_S1D_vS1E_EENS_8epilogue10collective6detail29Sm90TmaWarpSpecializedAdapterINS1H_15DefaultEpilogueISJ_SK_SK_NS1G_6thread17LinearCombinationISJ_Li1EffLNS1L_9ScaleType4KindE0ELNS_15FloatRoundStyleE2ESJ_EENS1_15EpilogueDefaultEEEEEvvEEEEvNT_6ParamsE,"",@"SHT_CUDA_INFO"
	.sectionflags	@""
	.align	4


	//----- nvinfo : EIATTR_CUDA_API_VERSION
	.align		4
        /*0000*/ 	.byte	0x04, 0x37
        /*0002*/ 	.short	(.L_21 - .L_20)
.L_20:
        /*0004*/ 	.word	0x00000082


	//----- nvinfo : EIATTR_KPARAM_INFO
	.align		4
.L_21:
        /*0008*/ 	.byte	0x04, 0x17
        /*000a*/ 	.short	(.L_23 - .L_22)
.L_22:
        /*000c*/ 	.word	0x00000000
        /*0010*/ 	.short	0x0000
        /*0012*/ 	.short	0x0070
        /*0014*/ 	.byte	0x00, 0xf0, 0x01, 0x10


	//----- nvinfo : EIATTR_SPARSE_MMA_MASK
	.align		4
.L_23:
        /*0018*/ 	.byte	0x03, 0x50
        /*001a*/ 	.short	0x0000


	//----- nvinfo : EIATTR_MAXREG_COUNT
	.align		4
        /*001c*/ 	.byte	0x03, 0x1b
        /*001e*/ 	.short	0x00a8


	//----- nvinfo : EIATTR_NUM_BARRIERS
	.align		4
        /*0020*/ 	.byte	0x02, 0x4c
        /*0022*/ 	.byte	0x01
	.zero		1


	//----- nvinfo : EIATTR_EXTERNS
	.align		4
        /*0024*/ 	.byte	0x04, 0x0f
        /*0026*/ 	.short	(.L_25 - .L_24)


	//   ....[0]....
	.align		4
.L_24:
        /*0028*/ 	.word	index@(__assertfail)


	//----- nvinfo : EIATTR_MERCURY_ISA_VERSION
	.align		4
.L_25:
        /*002c*/ 	.byte	0x03, 0x5f
        /*002e*/ 	.short	0x0101


	//----- nvinfo : EIATTR_INT_WARP_WIDE_INSTR_OFFSETS
	.align		4
        /*0030*/ 	.byte	0x04, 0x31
        /*0032*/ 	.short	(.L_27 - .L_26)


	//   ....[0]....
.L_26:
        /*0034*/ 	.word	0x000003b0


	//   ....[1]....
        /*0038*/ 	.word	0x000003c0


	//   ....[2]....
        /*003c*/ 	.word	0x000004f0


	//----- nvinfo : EIATTR_COOP_GROUP_MASK_REGIDS
	.align		4
.L_27:
        /*0040*/ 	.byte	0x04, 0x29
        /*0042*/ 	.short	(.L_29 - .L_28)


	//   ....[0]....
.L_28:
        /*0044*/ 	.word	0xffffffff


	//   ....[1]....
        /*0048*/ 	.word	0xffffffff


	//   ....[2]....
        /*004c*/ 	.word	0xffffffff


	//   ....[3]....
        /*0050*/ 	.word	0xffffffff


	//   ....[4]....
        /*0054*/ 	.word	0xffffffff


	//----- nvinfo : EIATTR_COOP_GROUP_INSTR_OFFSETS
	.align		4
.L_29:
        /*0058*/ 	.byte	0x04, 0x28
        /*005a*/ 	.short	(.L_31 - .L_30)


	//   ....[0]....
.L_30:
        /*005c*/ 	.word	0x00000060


	//   ....[1]....
        /*0060*/ 	.word	0x00000070


	//   ....[2]....
        /*0064*/ 	.word	0x00000130


	//   ....[3]....
        /*0068*/ 	.word	0x000002c0


	//   ....[4]....
        /*006c*/ 	.word	0x00001200


	//----- nvinfo : EIATTR_REG_RECONFIG
	.align		4
.L_31:
        /*0070*/ 	.byte	0x01, 0x54
	.zero		2


	//----- nvinfo : EIATTR_SYSCALL_OFFSETS
	.align		4
        /*0074*/ 	.byte	0x04, 0x46
        /*0076*/ 	.short	(.L_33 - .L_32)


	//   ....[0]....
.L_32:
        /*0078*/ 	.word	0x000013f0


	//----- nvinfo : EIATTR_MBARRIER_INSTR_OFFSETS
	.align		4
.L_33:
        /*007c*/ 	.byte	0x04, 0x39
        /*007e*/ 	.short	(.L_35 - .L_34)


	//   ....[0]....
.L_34:
        /*0080*/ 	.word	0x00000230
        /*0084*/ 	.word	0x000000ff
        /*0088*/ 	.word	0x00000000
        /*008c*/ 	.short	0x0100
        /*008e*/ 	.byte	0x08
	.zero		1


	//   ....[1]....
        /*0090*/ 	.word	0x00000240
        /*0094*/ 	.word	0x000000ff
        /*0098*/ 	.word	0x00000020
        /*009c*/ 	.short	0x0100
        /*009e*/ 	.byte	0x08
	.zero		1


	//   ....[2]....
        /*00a0*/ 	.word	0x00000250
        /*00a4*/ 	.word	0x000000ff
        /*00a8*/ 	.word	0x00000008
        /*00ac*/ 	.short	0x0100
        /*00ae*/ 	.byte	0x08
	.zero		1


	//   ....[3]....
        /*00b0*/ 	.word	0x00000260
        /*00b4*/ 	.word	0x000000ff
        /*00b8*/ 	.word	0x00000028
        /*00bc*/ 	.short	0x0100
        /*00be*/ 	.byte	0x08
	.zero		1


	//   ....[4]....
        /*00c0*/ 	.word	0x00000270
        /*00c4*/ 	.word	0x000000ff
        /*00c8*/ 	.word	0x00000010
        /*00cc*/ 	.short	0x0100
        /*00ce*/ 	.byte	0x08
	.zero		1


	//   ....[5]....
        /*00d0*/ 	.word	0x00000280
        /*00d4*/ 	.word	0x000000ff
        /*00d8*/ 	.word	0x00000030
        /*00dc*/ 	.short	0x0100
        /*00de*/ 	.byte	0x08
	.zero		1


	//   ....[6]....
        /*00e0*/ 	.word	0x00000290
        /*00e4*/ 	.word	0x000000ff
        /*00e8*/ 	.word	0x00000018
        /*00ec*/ 	.short	0x0100
        /*00ee*/ 	.byte	0x08
	.zero		1


	//   ....[7]....
        /*00f0*/ 	.word	0x000002a0
        /*00f4*/ 	.word	0x000000ff
        /*00f8*/ 	.word	0x00000038
        /*00fc*/ 	.short	0x0100
        /*00fe*/ 	.byte	0x08
	.zero		1


	//   ....[8]....
        /*0100*/ 	.word	0x00000570
        /*0104*/ 	.word	0x000000ff
        /*0108*/ 	.word	0x00000050
        /*010c*/ 	.short	0x0100
        /*010e*/ 	.byte	0x08
	.zero		1


	//   ....[9]....
        /*0110*/ 	.word	0x000005d0
        /*0114*/ 	.word	0x000000ff
        /*0118*/ 	.word	0x00000058
        /*011c*/ 	.short	0x0100
        /*011e*/ 	.byte	0x08
	.zero		1


	//   ....[10]....
        /*0120*/ 	.word	0x00001470
        /*0124*/ 	.word	0x00000003
        /*0128*/ 	.word	0x00000000
        /*012c*/ 	.short	0x010a
        /*012e*/ 	.byte	0x3f
	.zero		1


	//   ....[11]....
        /*0130*/ 	.word	0x000014d0
        /*0134*/ 	.word	0x00000003
        /*0138*/ 	.word	0x00000000
        /*013c*/ 	.short	0x010a
        /*013e*/ 	.byte	0x3f
	.zero		1


	//   ....[12]....
        /*0140*/ 	.word	0x00001d00
        /*0144*/ 	.word	0x000000ff
        /*0148*/ 	.word	0x00000000
        /*014c*/ 	.short	0x010a
        /*014e*/ 	.byte	0x04
	.zero		1


	//   ....[13]....
        /*0150*/ 	.word	0x00001d40
        /*0154*/ 	.word	0x000000ff
        /*0158*/ 	.word	0x00000000
        /*015c*/ 	.short	0x010a
        /*015e*/ 	.byte	0x04
	.zero		1


	//   ....[14]....
        /*0160*/ 	.word	0x00002460
        /*0164*/ 	.word	0x000000ff
        /*0168*/ 	.word	0x00000000
        /*016c*/ 	.short	0x0101
        /*016e*/ 	.byte	0x0a
	.zero		1


	//   ....[15]....
        /*0170*/ 	.word	0x00002620
        /*0174*/ 	.word	0x000000ff
        /*0178*/ 	.word	0x00000000
        /*017c*/ 	.short	0x0101
        /*017e*/ 	.byte	0x04
	.zero		1


	//   ....[16]....
        /*0180*/ 	.word	0x00008360
        /*0184*/ 	.word	0x0000000e
        /*0188*/ 	.word	0x00000020
        /*018c*/ 	.short	0x010a
        /*018e*/ 	.byte	0x3f
	.zero		1


	//   ....[17]....
        /*0190*/ 	.word	0x000087e0
        /*0194*/ 	.word	0x00000005
        /*0198*/ 	.word	0x00000058
        /*019c*/ 	.short	0x0101
        /*019e*/ 	.byte	0x3f
	.zero		1


	//   ....[18]....
        /*01a0*/ 	.word	0x00008ef0
        /*01a4*/ 	.word	0x00000007
        /*01a8*/ 	.word	0x00000000
        /*01ac*/ 	.short	0x010a
        /*01ae*/ 	.byte	0x3f
	.zero		1


	//   ....[19]....
        /*01b0*/ 	.word	0x00008f70
        /*01b4*/ 	.word	0x00000008
        /*01b8*/ 	.word	0x00000000
        /*01bc*/ 	.short	0x010a
        /*01be*/ 	.byte	0x3f
	.zero		1


	//   ....[20]....
        /*01c0*/ 	.word	0x00009000
        /*01c4*/ 	.word	0x0000000b
        /*01c8*/ 	.word	0x00000000
        /*01cc*/ 	.short	0x010a
        /*01ce*/ 	.byte	0x3f
	.zero		1


	//   ....[21]....
        /*01d0*/ 	.word	0x00009090
        /*01d4*/ 	.word	0x00000003
        /*01d8*/ 	.word	0x00000000
        /*01dc*/ 	.short	0x010a
        /*01de*/ 	.byte	0x3f
	.zero		1


	//   ....[22]....
        /*01e0*/ 	.word	0x000090f0
        /*01e4*/ 	.word	0x00000003
        /*01e8*/ 	.word	0x00000000
        /*01ec*/ 	.short	0x010a
        /*01ee*/ 	.byte	0x3f
	.zero		1


	//   ....[23]....
        /*01f0*/ 	.word	0x00009150
        /*01f4*/ 	.word	0x00000004
        /*01f8*/ 	.word	0x00000000
        /*01fc*/ 	.short	0x010a
        /*01fe*/ 	.byte	0x3f
	.zero		1


	//   ....[24]....
        /*0200*/ 	.word	0x00009220
        /*0204*/ 	.word	0x0000000e
        /*0208*/ 	.word	0x00000020
        /*020c*/ 	.short	0x010a
        /*020e*/ 	.byte	0x3f
	.zero		1


	//   ....[25]....
        /*0210*/ 	.word	0x000092f0
        /*0214*/ 	.word	0x00000007
        /*0218*/ 	.word	0x00000000
        /*021c*/ 	.short	0x010a
        /*021e*/ 	.byte	0x3f
	.zero		1


	//   ....[26]....
        /*0220*/ 	.word	0x00009340
        /*0224*/ 	.word	0x00000008
        /*0228*/ 	.word	0x00000000
        /*022c*/ 	.short	0x010a
        /*022e*/ 	.byte	0x3f
	.zero		1


	//   ....[27]....
        /*0230*/ 	.word	0x00009390
        /*0234*/ 	.word	0x0000000b
        /*0238*/ 	.word	0x00000000
        /*023c*/ 	.short	0x010a
        /*023e*/ 	.byte	0x3f
	.zero		1


	//----- nvinfo : EIATTR_NUM_MBARRIERS
	.align		4
.L_35:
        /*0240*/ 	.byte	0x03, 0x38
        /*0242*/ 	.short	0x000a


	//----- nvinfo : EIATTR_EXIT_INSTR_OFFSETS
	.align		4
        /*0244*/ 	.byte	0x04, 0x1c
        /*0246*/ 	.short	(.L_37 - .L_36)


	//   ....[0]....
.L_36:
        /*0248*/ 	.word	0x00000670


	//   ....[1]....
        /*024c*/ 	.word	0x00000f40


	//   ....[2]....
        /*0250*/ 	.word	0x00007a40


	//   ....[3]....
        /*0254*/ 	.word	0x00008070


	//   ....[4]....
        /*0258*/ 	.word	0x000090e0


	//----- nvinfo : EIATTR_MAX_THREADS
	.align		4
.L_37:
        /*025c*/ 	.byte	0x04, 0x05
        /*025e*/ 	.short	(.L_39 - .L_38)
.L_38:
        /*0260*/ 	.word	0x00000180
        /*0264*/ 	.word	0x00000001
        /*0268*/ 	.word	0x00000001


	//----- nvinfo : EIATTR_CRS_STACK_SIZE
	.align		4
.L_39:
        /*026c*/ 	.byte	0x04, 0x1e
        /*026e*/ 	.short	(.L_41 - .L_40)
.L_40:
        /*0270*/ 	.word	0x00000000


	//----- nvinfo : EIATTR_CBANK_PARAM_SIZE
	.align		4
.L_41:
        /*0274*/ 	.byte	0x03, 0x19
        /*0276*/ 	.short	0x0470


	//----- nvinfo : EIATTR_PARAM_CBANK
	.align		4
        /*0278*/ 	.byte	0x04, 0x0a
        /*027a*/ 	.short	(.L_43 - .L_42)
	.align		4
.L_42:
        /*027c*/ 	.word	index@(.nv.constant0._ZN7cutlass13device_kernelINS_4gemm6kernel13GemmUniversalIN4cute5tupleIJiiiiEEENS1_10collective13CollectiveMmaINS1_34MainloopSm90TmaGmmaWarpSpecializedILi4ENS5_IJNS4_1CILi1EEESB_SB_EEENS1_35KernelTmaWarpSpecializedCooperativeEEENS5_IJNSA_ILi256EEENSA_ILi64EEENSA_ILi128EEEEEENS_6half_tENS5_IJlSB_lEEESJ_SK_NS4_8TiledMMAINS4_8MMA_AtomIJNS4_4SM904GMMA25MMA_64x64x16_F32F16F16_SSILNSO_5MajorE0ELSQ_0ELNSO_7ScaleInE1ELSR_1EEEEEENS4_6LayoutINS5_IJNSA_ILi2EEESB_SB_EEENS5_IJSB_NSA_ILi0EEESX_EEEEENS5_IJNS4_10UnderscoreES10_S10_EEEEENS4_13SM90_TMA_LOADENS4_14ComposedLayoutINS4_7SwizzleILi3ELi4ELi3EEENS4_18smem_ptr_flag_bitsILi16EEENSU_INS5_IJNSA_ILi8EEESG_EEENS5_IJSG_SB_EEEEEEEvNS4_8identityES13_S1D_vS1E_EENS_8epilogue10collective6detail29Sm90TmaWarpSpecializedAdapterINS1H_15DefaultEpilogueISJ_SK_SK_NS1G_6thread17LinearCombinationISJ_Li1EffLNS1L_9ScaleType4KindE0ELNS_15FloatRoundStyleE2ESJ_EENS1_15EpilogueDefaultEEEEEvvEEEEvNT_6ParamsE)
        /*0280*/ 	.short	0x0210
        /*0282*/ 	.short	0x0470


	//----- nvinfo : EIATTR_SW_WAR
	.align		4
.L_43:
        /*0284*/ 	.byte	0x04, 0x36
        /*0286*/ 	.short	(.L_45 - .L_44)
.L_44:
        /*0288*/ 	.word	0x00000008
.L_45:


//--------------------- .nv.callgraph             --------------------------
	.section	.nv.callgraph,"",@"SHT_CUDA_CALLGRAPH"
	.align	4
	.sectionentsize	8
	.align		4
        /*0000*/ 	.word	0x00000000
	.align		4
        /*0004*/ 	.word	0xffffffff
	.align		4
        /*0008*/ 	.word	index@(_ZN7cutlass13device_kernelINS_4gemm6kernel13GemmUniversalIN4cute5tupleIJiiiiEEENS1_10collective13CollectiveMmaINS1_34MainloopSm90TmaGmmaWarpSpecializedILi4ENS5_IJNS4_1CILi1EEESB_SB_EEENS1_35KernelTmaWarpSpecializedCooperativeEEENS5_IJNSA_ILi256EEENSA_ILi64EEENSA_ILi128EEEEEENS_6half_tENS5_IJlSB_lEEESJ_SK_NS4_8TiledMMAINS4_8MMA_AtomIJNS4_4SM904GMMA25MMA_64x64x16_F32F16F16_SSILNSO_5MajorE0ELSQ_0ELNSO_7ScaleInE1ELSR_1EEEEEENS4_6LayoutINS5_IJNSA_ILi2EEESB_SB_EEENS5_IJSB_NSA_ILi0EEESX_EEEEENS5_IJNS4_10UnderscoreES10_S10_EEEEENS4_13SM90_TMA_LOADENS4_14ComposedLayoutINS4_7SwizzleILi3ELi4ELi3EEENS4_18smem_ptr_flag_bitsILi16EEENSU_INS5_IJNSA_ILi8EEESG_EEENS5_IJSG_SB_EEEEEEEvNS4_8identityES13_S1D_vS1E_EENS_8epilogue10collective6detail29Sm90TmaWarpSpecializedAdapterINS1H_15DefaultEpilogueISJ_SK_SK_NS1G_6thread17LinearCombinationISJ_Li1EffLNS1L_9ScaleType4KindE0ELNS_15FloatRoundStyleE2ESJ_EENS1_15EpilogueDefaultEEEEEvvEEEEvNT_6ParamsE)
	.align		4
        /*000c*/ 	.word	index@(__assertfail)
	.align		4
        /*0010*/ 	.word	0x00000000
	.align		4
        /*0014*/ 	.word	0xfffffffe
	.align		4
        /*0018*/ 	.word	0x00000000
	.align		4
        /*001c*/ 	.word	0xfffffffd
	.align		4
        /*0020*/ 	.word	0x00000000
	.align		4
        /*0024*/ 	.word	0xfffffffc


//--------------------- .nv.constant4             --------------------------
	.section	.nv.constant4,"a",@progbits
	.align	8
	.align		8
.nv.constant4:
        /*0000*/ 	.dword	__assertfail
	.align		8
        /*0008*/ 	.dword	__unnamed_1
	.align		8
        /*0010*/ 	.dword	_ZN39_INTERNAL_414d937b_4_k_cu_2b8fe592_30944cuda3std3__45__cpo5beginE
	.align		8
        /*0018*/ 	.dword	_ZN39_INTERNAL_414d937b_4_k_cu_2b8fe592_30944cuda3std3__45__cpo3endE
	.align		8
        /*0020*/ 	.dword	_ZN39_INTERNAL_414d937b_4_k_cu_2b8fe592_30944cuda3std3__45__cpo6cbeginE
	.align		8
        /*0028*/ 	.dword	_ZN39_INTERNAL_414d937b_4_k_cu_2b8fe592_30944cuda3std3__45__cpo4cendE
	.align		8
        /*0030*/ 	.dword	_ZN39_INTERNAL_414d937b_4_k_cu_2b8fe592_30944cuda3std3__441_GLOBAL__N__414d937b_4_k_cu_2b8fe592_30946ignoreE
	.align		8
        /*0038*/ 	.dword	_ZN39_INTERNAL_414d937b_4_k_cu_2b8fe592_30944cuda3std3__419piecewise_constructE
	.align		8
        /*0040*/ 	.dword	_ZN39_INTERNAL_414d937b_4_k_cu_2b8fe592_30944cuda3std3__48in_placeE
	.align		8
        /*0048*/ 	.dword	_ZN39_INTERNAL_414d937b_4_k_cu_2b8fe592_30944cuda3std6ranges3__45__cpo4swapE
	.align		8
        /*0050*/ 	.dword	_ZN39_INTERNAL_414d937b_4_k_cu_2b8fe592_30944cuda3std6ranges3__45__cpo9iter_moveE
	.align		8
        /*0058*/ 	.dword	_ZN39_INTERNAL_414d937b_4_k_cu_2b8fe592_30944cute7productE
	.align		8
        /*0060*/ 	.dword	_ZN39_INTERNAL_414d937b_4_k_cu_2b8fe592_30944cute1_E
	.align		8
        /*0068*/ 	.dword	$str$22
	.align		8
        /*0070*/ 	.dword	$str$23


//--------------------- .text._ZN7cutlass13device_kernelINS_4gemm6kernel13GemmUniversalIN4cute5tupleIJiiiiEEENS1_10collective13CollectiveMmaINS1_34MainloopSm90TmaGmmaWarpSpecializedILi4ENS5_IJNS4_1CILi1EEESB_SB_EEENS1_35KernelTmaWarpSpecializedCooperativeEEENS5_IJNSA_ILi256EEENSA_ILi64EEENSA_ILi128EEEEEENS_6half_tENS5_IJlSB_lEEESJ_SK_NS4_8TiledMMAINS4_8MMA_AtomIJNS4_4SM904GMMA25MMA_64x64x16_F32F16F16_SSILNSO_5MajorE0ELSQ_0ELNSO_7ScaleInE1ELSR_1EEEEEENS4_6LayoutINS5_IJNSA_ILi2EEESB_SB_EEENS5_IJSB_NSA_ILi0EEESX_EEEEENS5_IJNS4_10UnderscoreES10_S10_EEEEENS4_13SM90_TMA_LOADENS4_14ComposedLayoutINS4_7SwizzleILi3ELi4ELi3EEENS4_18smem_ptr_flag_bitsILi16EEENSU_INS5_IJNSA_ILi8EEESG_EEENS5_IJSG_SB_EEEEEEEvNS4_8identityES13_S1D_vS1E_EENS_8epilogue10collective6detail29Sm90TmaWarpSpecializedAdapterINS1H_15DefaultEpilogueISJ_SK_SK_NS1G_6thread17LinearCombinationISJ_Li1EffLNS1L_9ScaleType4KindE0ELNS_15FloatRoundStyleE2ESJ_EENS1_15EpilogueDefaultEEEEEvvEEEEvNT_6ParamsE --------------------------
	.section	.text._ZN7cutlass13device_kernelINS_4gemm6kernel13GemmUniversalIN4cute5tupleIJiiiiEEENS1_10collective13CollectiveMmaINS1_34MainloopSm90TmaGmmaWarpSpecializedILi4ENS5_IJNS4_1CILi1EEESB_SB_EEENS1_35KernelTmaWarpSpecializedCooperativeEEENS5_IJNSA_ILi256EEENSA_ILi64EEENSA_ILi128EEEEEENS_6half_tENS5_IJlSB_lEEESJ_SK_NS4_8TiledMMAINS4_8MMA_AtomIJNS4_4SM904GMMA25MMA_64x64x16_F32F16F16_SSILNSO_5MajorE0ELSQ_0ELNSO_7ScaleInE1ELSR_1EEEEEENS4_6LayoutINS5_IJNSA_ILi2EEESB_SB_EEENS5_IJSB_NSA_ILi0EEESX_EEEEENS5_IJNS4_10UnderscoreES10_S10_EEEEENS4_13SM90_TMA_LOADENS4_14ComposedLayoutINS4_7SwizzleILi3ELi4ELi3EEENS4_18smem_ptr_flag_bitsILi16EEENSU_INS5_IJNSA_ILi8EEESG_EEENS5_IJSG_SB_EEEEEEEvNS4_8identityES13_S1D_vS1E_EENS_8epilogue10collective6detail29Sm90TmaWarpSpecializedAdapterINS1H_15DefaultEpilogueISJ_SK_SK_NS1G_6thread17LinearCombinationISJ_Li1EffLNS1L_9ScaleType4KindE0ELNS_15FloatRoundStyleE2ESJ_EENS1_15EpilogueDefaultEEEEEvvEEEEvNT_6ParamsE,"ax",@progbits
	.align	128
.text._ZN7cutlass13device_kernelINS_4gemm6kernel13GemmUniversalIN4cute5tupleIJiiiiEEENS1_10collective13CollectiveMmaINS1_34MainloopSm90TmaGmmaWarpSpecializedILi4ENS5_IJNS4_1CILi1EEESB_SB_EEENS1_35KernelTmaWarpSpecializedCooperativeEEENS5_IJNSA_ILi256EEENSA_ILi64EEENSA_ILi128EEEEEENS_6half_tENS5_IJlSB_lEEESJ_SK_NS4_8TiledMMAINS4_8MMA_AtomIJNS4_4SM904GMMA25MMA_64x64x16_F32F16F16_SSILNSO_5MajorE0ELSQ_0ELNSO_7ScaleInE1ELSR_1EEEEEENS4_6LayoutINS5_IJNSA_ILi2EEESB_SB_EEENS5_IJSB_NSA_ILi0EEESX_EEEEENS5_IJNS4_10UnderscoreES10_S10_EEEEENS4_13SM90_TMA_LOADENS4_14ComposedLayoutINS4_7SwizzleILi3ELi4ELi3EEENS4_18smem_ptr_flag_bitsILi16EEENSU_INS5_IJNSA_ILi8EEESG_EEENS5_IJSG_SB_EEEEEEEvNS4_8identityES13_S1D_vS1E_EENS_8epilogue10collective6detail29Sm90TmaWarpSpecializedAdapterINS1H_15DefaultEpilogueISJ_SK_SK_NS1G_6thread17LinearCombinationISJ_Li1EffLNS1L_9ScaleType4KindE0ELNS_15FloatRoundStyleE2ESJ_EENS1_15EpilogueDefaultEEEEEvvEEEEvNT_6ParamsE:
        .type           _ZN7cutlass13device_kernelINS_4gemm6kernel13GemmUniversalIN4cute5tupleIJiiiiEEENS1_10collective13CollectiveMmaINS1_34MainloopSm90TmaGmmaWarpSpecializedILi4ENS5_IJNS4_1CILi1EEESB_SB_EEENS1_35KernelTmaWarpSpecializedCooperativeEEENS5_IJNSA_ILi256EEENSA_ILi64EEENSA_ILi128EEEEEENS_6half_tENS5_IJlSB_lEEESJ_SK_NS4_8TiledMMAINS4_8MMA_AtomIJNS4_4SM904GMMA25MMA_64x64x16_F32F16F16_SSILNSO_5MajorE0ELSQ_0ELNSO_7ScaleInE1ELSR_1EEEEEENS4_6LayoutINS5_IJNSA_ILi2EEESB_SB_EEENS5_IJSB_NSA_ILi0EEESX_EEEEENS5_IJNS4_10UnderscoreES10_S10_EEEEENS4_13SM90_TMA_LOADENS4_14ComposedLayoutINS4_7SwizzleILi3ELi4ELi3EEENS4_18smem_ptr_flag_bitsILi16EEENSU_INS5_IJNSA_ILi8EEESG_EEENS5_IJSG_SB_EEEEEEEvNS4_8identityES13_S1D_vS1E_EENS_8epilogue10collective6detail29Sm90TmaWarpSpecializedAdapterINS1H_15DefaultEpilogueISJ_SK_SK_NS1G_6thread17LinearCombinationISJ_Li1EffLNS1L_9ScaleType4KindE0ELNS_15FloatRoundStyleE2ESJ_EENS1_15EpilogueDefaultEEEEEvvEEEEvNT_6ParamsE,@function
        .size           _ZN7cutlass13device_kernelINS_4gemm6kernel13GemmUniversalIN4cute5tupleIJiiiiEEENS1_10collective13CollectiveMmaINS1_34MainloopSm90TmaGmmaWarpSpecializedILi4ENS5_IJNS4_1CILi1EEESB_SB_EEENS1_35KernelTmaWarpSpecializedCooperativeEEENS5_IJNSA_ILi256EEENSA_ILi64EEENSA_ILi128EEEEEENS_6half_tENS5_IJlSB_lEEESJ_SK_NS4_8TiledMMAINS4_8MMA_AtomIJNS4_4SM904GMMA25MMA_64x64x16_F32F16F16_SSILNSO_5MajorE0ELSQ_0ELNSO_7ScaleInE1ELSR_1EEEEEENS4_6LayoutINS5_IJNSA_ILi2EEESB_SB_EEENS5_IJSB_NSA_ILi0EEESX_EEEEENS5_IJNS4_10UnderscoreES10_S10_EEEEENS4_13SM90_TMA_LOADENS4_14ComposedLayoutINS4_7SwizzleILi3ELi4ELi3EEENS4_18smem_ptr_flag_bitsILi16EEENSU_INS5_IJNSA_ILi8EEESG_EEENS5_IJSG_SB_EEEEEEEvNS4_8identityES13_S1D_vS1E_EENS_8epilogue10collective6detail29Sm90TmaWarpSpecializedAdapterINS1H_15DefaultEpilogueISJ_SK_SK_NS1G_6thread17LinearCombinationISJ_Li1EffLNS1L_9ScaleType4KindE0ELNS_15FloatRoundStyleE2ESJ_EENS1_15EpilogueDefaultEEEEEvvEEEEvNT_6ParamsE,(.L_x_192 - _ZN7cutlass13device_kernelINS_4gemm6kernel13GemmUniversalIN4cute5tupleIJiiiiEEENS1_10collective13CollectiveMmaINS1_34MainloopSm90TmaGmmaWarpSpecializedILi4ENS5_IJNS4_1CILi1EEESB_SB_EEENS1_35KernelTmaWarpSpecializedCooperativeEEENS5_IJNSA_ILi256EEENSA_ILi64EEENSA_ILi128EEEEEENS_6half_tENS5_IJlSB_lEEESJ_SK_NS4_8TiledMMAINS4_8MMA_AtomIJNS4_4SM904GMMA25MMA_64x64x16_F32F16F16_SSILNSO_5MajorE0ELSQ_0ELNSO_7ScaleInE1ELSR_1EEEEEENS4_6LayoutINS5_IJNSA_ILi2EEESB_SB_EEENS5_IJSB_NSA_ILi0EEESX_EEEEENS5_IJNS4_10UnderscoreES10_S10_EEEEENS4_13SM90_TMA_LOADENS4_14ComposedLayoutINS4_7SwizzleILi3ELi4ELi3EEENS4_18smem_ptr_flag_bitsILi16EEENSU_INS5_IJNSA_ILi8EEESG_EEENS5_IJSG_SB_EEEEEEEvNS4_8identityES13_S1D_vS1E_EENS_8epilogue10collective6detail29Sm90TmaWarpSpecializedAdapterINS1H_15DefaultEpilogueISJ_SK_SK_NS1G_6thread17LinearCombinationISJ_Li1EffLNS1L_9ScaleType4KindE0ELNS_15FloatRoundStyleE2ESJ_EENS1_15EpilogueDefaultEEEEEvvEEEEvNT_6ParamsE)
        .other          _ZN7cutlass13device_kernelINS_4gemm6kernel13GemmUniversalIN4cute5tupleIJiiiiEEENS1_10collective13CollectiveMmaINS1_34MainloopSm90TmaGmmaWarpSpecializedILi4ENS5_IJNS4_1CILi1EEESB_SB_EEENS1_35KernelTmaWarpSpecializedCooperativeEEENS5_IJNSA_ILi256EEENSA_ILi64EEENSA_ILi128EEEEEENS_6half_tENS5_IJlSB_lEEESJ_SK_NS4_8TiledMMAINS4_8MMA_AtomIJNS4_4SM904GMMA25MMA_64x64x16_F32F16F16_SSILNSO_5MajorE0ELSQ_0ELNSO_7ScaleInE1ELSR_1EEEEEENS4_6LayoutINS5_IJNSA_ILi2EEESB_SB_EEENS5_IJSB_NSA_ILi0EEESX_EEEEENS5_IJNS4_10UnderscoreES10_S10_EEEEENS4_13SM90_TMA_LOADENS4_14ComposedLayoutINS4_7SwizzleILi3ELi4ELi3EEENS4_18smem_ptr_flag_bitsILi16EEENSU_INS5_IJNSA_ILi8EEESG_EEENS5_IJSG_SB_EEEEEEEvNS4_8identityES13_S1D_vS1E_EENS_8epilogue10collective6detail29Sm90TmaWarpSpecializedAdapterINS1H_15DefaultEpilogueISJ_SK_SK_NS1G_6thread17LinearCombinationISJ_Li1EffLNS1L_9ScaleType4KindE0ELNS_15FloatRoundStyleE2ESJ_EENS1_15EpilogueDefaultEEEEEvvEEEEvNT_6ParamsE,@"STO_CUDA_ENTRY STV_DEFAULT"
_ZN7cutlass13device_kernelINS_4gemm6kernel13GemmUniversalIN4cute5tupleIJiiiiEEENS1_10collective13CollectiveMmaINS1_34MainloopSm90TmaGmmaWarpSpecializedILi4ENS5_IJNS4_1CILi1EEESB_SB_EEENS1_35KernelTmaWarpSpecializedCooperativeEEENS5_IJNSA_ILi256EEENSA_ILi64EEENSA_ILi128EEEEEENS_6half_tENS5_IJlSB_lEEESJ_SK_NS4_8TiledMMAINS4_8MMA_AtomIJNS4_4SM904GMMA25MMA_64x64x16_F32F16F16_SSILNSO_5MajorE0ELSQ_0ELNSO_7ScaleInE1ELSR_1EEEEEENS4_6LayoutINS5_IJNSA_ILi2EEESB_SB_EEENS5_IJSB_NSA_ILi0EEESX_EEEEENS5_IJNS4_10UnderscoreES10_S10_EEEEENS4_13SM90_TMA_LOADENS4_14ComposedLayoutINS4_7SwizzleILi3ELi4ELi3EEENS4_18smem_ptr_flag_bitsILi16EEENSU_INS5_IJNSA_ILi8EEESG_EEENS5_IJSG_SB_EEEEEEEvNS4_8identityES13_S1D_vS1E_EENS_8epilogue10collective6detail29Sm90TmaWarpSpecializedAdapterINS1H_15DefaultEpilogueISJ_SK_SK_NS1G_6thread17LinearCombinationISJ_Li1EffLNS1L_9ScaleType4KindE0ELNS_15FloatRoundStyleE2ESJ_EENS1_15EpilogueDefaultEEEEEvvEEEEvNT_6ParamsE:
[----:B------:R-:W0:Y:S01]  /*0000*/  LDC R1, c[0x0][0x28] ;  /* 0x00000a00ff017b82 */ /* 0x000e220000000800 */
[----:B------:R-:W1:Y:S01]  /*0010*/  S2R R4, SR_TID.X ;  /* 0x0000000000047919 */ /* 0x000e620000002100 */
[----:B------:R-:W-:Y:S01]  /*0020*/  ELECT P0, URZ, PT ;  /* 0x00000000003f782f */ /* 0x000fe20003800000 */
[----:B------:R-:W-:Y:S01]  /*0030*/  BSSY B0, `(.L_x_0) ;  /* 0x000000f000007945 */ /* 0x000fe20003800000 */
[--C-:B-1----:R-:W-:Y:S02]  /*0040*/  SHF.R.U32.HI R0, RZ, 0x5, R4.reuse ;  /* 0x00000005ff007819 */ /* 0x102fe40000011604 */
[----:B------:R-:W-:-:S03]  /*0050*/  SHF.R.U32.HI R14, RZ, 0x7, R4 ;  /* 0x00000007ff0e7819 */ /* 0x000fc60000011604 */
[----:B------:R-:W1:Y:S04]  /*0060*/  SHFL.IDX PT, R5, R0, RZ, 0x1f ;  /* 0x00001fff00057589 */ /* 0x000e6800000e0000 */
[----:B------:R2:W3:Y:S01]  /*0070*/  SHFL.IDX PT, R10, R14, RZ, 0x1f ;  /* 0x00001fff0e0a7589 */ /* 0x0004e200000e0000 */
[----:B-1----:R-:W-:-:S13]  /*0080*/  ISETP.NE.OR P0, PT, R5, RZ, !P0 ;  /* 0x000000ff0500720c */ /* 0x002fda0004705670 */
[----:B0-23--:R-:W-:Y:S05]  /*0090*/  @P0 BRA `(.L_x_1) ;  /* 0x0000000000200947 */ /* 0x00dfea0003800000 */
[----:B------:R-:W-:Y:S02]  /*00a0*/  ULDC.64 UR4, c[0x0][0x198] ;  /* 0x0000660000047ab9 */ /* 0x000fe40000000a00 */
[----:B------:R-:W-:Y:S02]  /*00b0*/  UIADD3 UR6, UP0, UR4, 0xf0, URZ ;  /* 0x000000f004067890 */ /* 0x000fe4000ff1e03f */
[----:B------:R-:W-:Y:S02]  /*00c0*/  UIADD3 UR4, UP1, UR4, 0x1f0, URZ ;  /* 0x000001f004047890 */ /* 0x000fe4000ff3e03f */
[----:B------:R-:W-:Y:S02]  /*00d0*/  UIADD3.X UR7, URZ, UR5, URZ, UP0, !UPT ;  /* 0x000000053f077290 */ /* 0x000fe400087fe43f */
[----:B------:R-:W-:-:S07]  /*00e0*/  UIADD3.X UR5, URZ, UR5, URZ, UP1, !UPT ;  /* 0x000000053f057290 */ /* 0x000fce0008ffe43f */
[----:B------:R0:W-:Y:S02]  /*00f0*/  UTMACCTL.PF [UR6] ;  /* 0x00000000060079b9 */ /* 0x0001e40008040000 */
[----:B------:R0:W-:Y:S02]  /*0100*/  UTMACCTL.PF [UR4] ;  /* 0x00000000040079b9 */ /* 0x0001e40008040000 */
[----:B0-----:R-:W-:Y:S01]  /*0110*/  NOP ;  /* 0x0000000000007918 */ /* 0x001fe20000000000 */
.L_x_1:
[----:B------:R-:W-:Y:S05]  /*0120*/  BSYNC B0 ;  /* 0x0000000000007941 */ /* 0x000fea0003800000 */
.L_x_0:
[----:B------:R-:W0:Y:S02]  /*0130*/  SHFL.IDX PT, R2, R0, RZ, 0x1f ;  /* 0x00001fff00027589 */ /* 0x000e2400000e0000 */
[----:B0-----:R-:W-:-:S13]  /*0140*/  ISETP.NE.AND P0, PT, R2, RZ, PT ;  /* 0x000000ff0200720c */ /* 0x001fda0003f05270 */
[----:B------:R-:W-:Y:S05]  /*0150*/  @P0 BRA `(.L_x_2) ;  /* 0x0000000000580947 */ /* 0x000fea0003800000 */
[----:B------:R-:W0:Y:S01]  /*0160*/  S2UR UR8, SR_CgaCtaId ;  /* 0x00000000000879c3 */ /* 0x000e220000008800 */
[----:B------:R-:W-:Y:S01]  /*0170*/  UMOV UR4, 0x400 ;  /* 0x0000040000047882 */ /* 0x000fe20000000000 */
[----:B------:R-:W-:Y:S01]  /*0180*/  UMOV UR5, 0x1 ;  /* 0x0000000100057882 */ /* 0x000fe20000000000 */
[----:B------:R-:W-:Y:S01]  /*0190*/  UMOV UR6, 0x100 ;  /* 0x0000010000067882 */ /* 0x000fe20000000000 */
[----:B------:R-:W-:Y:S01]  /*01a0*/  ELECT P0, URZ, PT ;  /* 0x00000000003f782f */ /* 0x000fe20003800000 */
[----:B------:R-:W-:-:S04]  /*01b0*/  UIADD3 UR6, -UR6, 0x100000, URZ ;  /* 0x0010000006067890 */ /* 0x000fc8000fffe13f */
[----:B------:R-:W-:Y:S02]  /*01c0*/  USHF.L.U32 UR7, UR6, 0xb, URZ ;  /* 0x0000000b06077899 */ /* 0x000fe4000800063f */
[----:B------:R-:W-:Y:S02]  /*01d0*/  USHF.L.U32 UR6, UR6, 0x1, URZ ;  /* 0x0000000106067899 */ /* 0x000fe4000800063f */
[----:B0-----:R-:W-:Y:S02]  /*01e0*/  ULEA UR8, UR8, UR4, 0x18 ;  /* 0x0000000408087291 */ /* 0x001fe4000f8ec03f */
[----:B------:R-:W-:-:S04]  /*01f0*/  UIADD3 UR4, -UR5, 0x100000, URZ ;  /* 0x0010000005047890 */ /* 0x000fc8000fffe13f */
[----:B------:R-:W-:Y:S02]  /*0200*/  USHF.L.U32 UR5, UR4, 0xb, URZ ;  /* 0x0000000b04057899 */ /* 0x000fe4000800063f */
[----:B------:R-:W-:Y:S01]  /*0210*/  USHF.L.U32 UR4, UR4, 0x1, URZ ;  /* 0x0000000104047899 */ /* 0x000fe2000800063f */
[----:B------:R-:W0:Y:S11]  /*0220*/  FENCE.VIEW.ASYNC.S ;  /* 0x00000000000073c6 */ /* 0x000e360000000000 */
[----:B0-----:R0:W1:Y:S01]  /*0230*/  SYNCS.EXCH.64 URZ, [UR8], UR4 ;  /* 0x00000004083f75b2 */ /* 0x0010620008000100 */
[----:B------:R0:W2:Y:S01]  /*0240*/  SYNCS.EXCH.64 URZ, [UR8+0x20], UR6 ;  /* 0x00002006083f75b2 */ /* 0x0000a20008000100 */
[----:B------:R0:W3:Y:S01]  /*0250*/  SYNCS.EXCH.64 URZ, [UR8+0x8], UR4 ;  /* 0x00000804083f75b2 */ /* 0x0000e20008000100 */
[----:B------:R0:W4:Y:S01]  /*0260*/  SYNCS.EXCH.64 URZ, [UR8+0x28], UR6 ;  /* 0x00002806083f75b2 */ /* 0x0001220008000100 */
[----:B------:R0:W0:Y:S01]  /*0270*/  SYNCS.EXCH.64 URZ, [UR8+0x10], UR4 ;  /* 0x00001004083f75b2 */ /* 0x0000220008000100 */
[----:B------:R0:W0:Y:S01]  /*0280*/  SYNCS.EXCH.64 URZ, [UR8+0x30], UR6 ;  /* 0x00003006083f75b2 */ /* 0x0000220008000100 */
[----:B------:R0:W0:Y:S01]  /*0290*/  SYNCS.EXCH.64 URZ, [UR8+0x18], UR4 ;  /* 0x00001804083f75b2 */ /* 0x0000220008000100 */
[----:B------:R0:W0:Y:S01]  /*02a0*/  SYNCS.EXCH.64 URZ, [UR8+0x38], UR6 ;  /* 0x00003806083f75b2 */ /* 0x0000220008000100 */
[----:B------:R-:W-:Y:S01]  /*02b0*/  NOP ;  /* 0x0000000000007918 */ /* 0x000fe20000000000 */
.L_x_2:
[----:B------:R-:W5:Y:S01]  /*02c0*/  SHFL.IDX PT, R0, R0, RZ, 0x1f ;  /* 0x00001fff00007589 */ /* 0x000f6200000e0000 */
[----:B------:R-:W-:Y:S01]  /*02d0*/  ELECT P0, URZ, PT ;  /* 0x00000000003f782f */ /* 0x000fe20003800000 */
[----:B------:R-:W1:Y:S01]  /*02e0*/  LDC R2, c[0x0][0x65c] ;  /* 0x00019700ff027b82 */ /* 0x000e620000000800 */
[----:B0-----:R-:W-:Y:S01]  /*02f0*/  UMOV UR4, 0x20 ;  /* 0x0000002000047882 */ /* 0x001fe20000000000 */
[----:B------:R-:W0:Y:S01]  /*0300*/  S2R R3, SR_CTAID.Y ;  /* 0x0000000000037919 */ /* 0x000e220000002600 */
[----:B------:R-:W-:Y:S01]  /*0310*/  NOP ;  /* 0x0000000000007918 */ /* 0x000fe20000000000 */
[----:B------:R-:W-:Y:S01]  /*0320*/  ISETP.NE.AND P2, PT, R10, RZ, PT ;  /* 0x000000ff0a00720c */ /* 0x000fe20003f45270 */
[----:B------:R-:W-:Y:S01]  /*0330*/  NOP ;  /* 0x0000000000007918 */ /* 0x000fe20000000000 */
[----:B------:R-:W2:Y:S01]  /*0340*/  S2R R6, SR_CTAID.X ;  /* 0x0000000000067919 */ /* 0x000ea20000002500 */
[----:B------:R-:W-:Y:S02]  /*0350*/  LOP3.LUT R7, R7, 0xfffff7ff, RZ, 0xc0, !PT ;  /* 0xfffff7ff07077812 */ /* 0x000fe400078ec0ff */
[----:B-----5:R-:W-:-:S02]  /*0360*/  ISETP.NE.OR P0, PT, R0, RZ, !P0 ;  /* 0x000000ff0000720c */ /* 0x020fc40004705670 */
[----:B-1----:R-:W-:Y:S02]  /*0370*/  ISETP.NE.AND P3, PT, R2, 0x1, PT ;  /* 0x000000010200780c */ /* 0x002fe40003f65270 */
[----:B------:R-:W-:-:S04]  /*0380*/  SHF.R.S32.HI R0, RZ, 0x1f, R5 ;  /* 0x0000001fff007819 */ /* 0x000fc80000011405 */
[----:B------:R-:W-:-:S04]  /*0390*/  LEA.HI R0, R0, R5, RZ, 0x2 ;  /* 0x0000000500007211 */ /* 0x000fc800078f10ff */
[----:B------:R-:W-:Y:S01]  /*03a0*/  LOP3.LUT R0, R0, 0xfffffffc, RZ, 0xc0, !PT ;  /* 0xfffffffc00007812 */ /* 0x000fe200078ec0ff */
[----:B------:R-:W-:Y:S01]  /*03b0*/  VOTEU.ALL UP0, P0 ;  /* 0x00000000003f7886 */ /* 0x000fe20000000000 */
[----:B------:R-:W-:Y:S01]  /*03c0*/  VOTEU.ALL UP1, P0 ;  /* 0x00000000003f7886 */ /* 0x000fe20000020000 */
[----:B------:R-:W2:Y:S01]  /*03d0*/  @P3 LDC R17, c[0x0][0x10] ;  /* 0x00000400ff113b82 */ /* 0x000ea20000000800 */
[----:B------:R-:W-:Y:S01]  /*03e0*/  @P3 LOP3.LUT R7, R7, 0x800, RZ, 0xfc, !PT ;  /* 0x0000080007073812 */ /* 0x000fe200078efcff */
[----:B------:R-:W-:Y:S01]  /*03f0*/  IMAD.IADD R0, R5, 0x1, -R0 ;  /* 0x0000000105007824 */ /* 0x000fe200078e0a00 */
[----:B------:R-:W-:Y:S01]  /*0400*/  @!UP0 UMOV UR6, 0x400 ;  /* 0x0000040000068882 */ /* 0x000fe20000000000 */
[----:B------:R-:W-:-:S04]  /*0410*/  @!UP0 UIADD3 UR4, -UR4, 0x100000, URZ ;  /* 0x0010000004048890 */ /* 0x000fc8000fffe13f */
[----:B------:R-:W-:Y:S02]  /*0420*/  @!UP0 USHF.L.U32 UR5, UR4, 0xb, URZ ;  /* 0x0000000b04058899 */ /* 0x000fe4000800063f */
[----:B------:R-:W-:Y:S01]  /*0430*/  @!UP0 USHF.L.U32 UR4, UR4, 0x1, URZ ;  /* 0x0000000104048899 */ /* 0x000fe2000800063f */
[----:B0-----:R-:W-:Y:S01]  /*0440*/  @P3 IMAD.MOV.U32 R8, RZ, RZ, R3 ;  /* 0x000000ffff083224 */ /* 0x001fe200078e0003 */
[----:B------:R-:W-:Y:S01]  /*0450*/  ISETP.NE.AND P1, PT, R0, 0x3, PT ;  /* 0x000000030000780c */ /* 0x000fe20003f25270 */
[----:B------:R-:W0:Y:S01]  /*0460*/  @!UP0 S2UR UR7, SR_CgaCtaId ;  /* 0x00000000000789c3 */ /* 0x000e220000008800 */
[----:B------:R-:W-:Y:S02]  /*0470*/  @P3 IMAD.MOV.U32 R9, RZ, RZ, RZ ;  /* 0x000000ffff093224 */ /* 0x000fe400078e00ff */
[----:B------:R-:W-:Y:S02]  /*0480*/  IMAD.MOV.U32 R7, RZ, RZ, RZ ;  /* 0x000000ffff077224 */ /* 0x000fe400078e00ff */
[----:B------:R-:W-:-:S03]  /*0490*/  @P3 IMAD.MOV.U32 R5, RZ, RZ, RZ ;  /* 0x000000ffff053224 */ /* 0x000fc600078e00ff */
[----:B------:R-:W1:Y:S01]  /*04a0*/  @!P3 LDC R11, c[0x0][0xc] ;  /* 0x00000300ff0bbb82 */ /* 0x000e620000000800 */
[----:B--2---:R-:W-:-:S04]  /*04b0*/  @P3 IMAD.WIDE.U32 R16, R6, R17, R8 ;  /* 0x0000001106103225 */ /* 0x004fc800078e0008 */
[----:B------:R-:W-:Y:S01]  /*04c0*/  @P3 IMAD.IADD R17, R17, 0x1, R5 ;  /* 0x0000000111113824 */ /* 0x000fe200078e0205 */
[----:B------:R-:W-:Y:S01]  /*04d0*/  LOP3.LUT R5, R4, 0x7f, RZ, 0xc0, !PT ;  /* 0x0000007f04057812 */ /* 0x000fe200078ec0ff */
[----:B0-----:R-:W-:Y:S01]  /*04e0*/  @!UP0 ULEA UR8, UR7, UR6, 0x18 ;  /* 0x0000000607088291 */ /* 0x001fe2000f8ec03f */
[----:B------:R-:W-:Y:S02]  /*04f0*/  VOTEU.ALL UP0, P0 ;  /* 0x00000000003f7886 */ /* 0x000fe40000000000 */
[----:B------:R-:W-:Y:S01]  /*0500*/  ULDC UR6, c[0x0][0xc] ;  /* 0x0000030000067ab9 */ /* 0x000fe20000000800 */
[----:B------:R-:W-:Y:S01]  /*0510*/  ISETP.EQ.OR P0, PT, R0, RZ, !P1 ;  /* 0x000000ff0000720c */ /* 0x000fe20004f02670 */
[----:B------:R-:W-:-:S03]  /*0520*/  ULDC UR7, c[0x0][0x10] ;  /* 0x0000040000077ab9 */ /* 0x000fc60000000800 */
[C---:B------:R-:W-:Y:S01]  /*0530*/  ISETP.EQ.AND P0, PT, R10.reuse, RZ, P0 ;  /* 0x000000ff0a00720c */ /* 0x040fe20000702270 */
[----:B------:R-:W-:Y:S02]  /*0540*/  VIADD R10, R10, 0xffffffff ;  /* 0xffffffff0a0a7836 */ /* 0x000fe40000000000 */
[----:B-1----:R-:W-:Y:S01]  /*0550*/  @!P3 IMAD.WIDE.U32 R8, R11, R3, R6 ;  /* 0x000000030b08b225 */ /* 0x002fe200078e0006 */
[----:B------:R-:W0:Y:S02]  /*0560*/  FENCE.VIEW.ASYNC.S ;  /* 0x00000000000073c6 */ /* 0x000e240000000000 */
[----:B0-----:R-:W3:Y:S01]  /*0570*/  @!UP0 SYNCS.EXCH.64 URZ, [UR8+0x50], UR4 ;  /* 0x00005004083f85b2 */ /* 0x001ee20008000100 */
[----:B------:R-:W-:Y:S02]  /*0580*/  SEL R18, RZ, 0x1, !P0 ;  /* 0x00000001ff127807 */ /* 0x000fe40004000000 */
[----:B------:R-:W-:Y:S01]  /*0590*/  ISETP.GE.U32.AND P1, PT, R10, 0x2, PT ;  /* 0x000000020a00780c */ /* 0x000fe20003f26070 */
[----:B------:R-:W-:-:S02]  /*05a0*/  @!P3 IMAD.MOV.U32 R16, RZ, RZ, R8 ;  /* 0x000000ffff10b224 */ /* 0x000fc400078e0008 */
[----:B------:R-:W-:Y:S01]  /*05b0*/  @!P3 IMAD.MOV.U32 R17, RZ, RZ, R9 ;  /* 0x000000ffff11b224 */ /* 0x000fe200078e0009 */
[----:B------:R-:W-:Y:S01]  /*05c0*/  SEL R18, R18, 0x2, P1 ;  /* 0x0000000212127807 */ /* 0x000fe20000800000 */
[----:B------:R0:W3:Y:S01]  /*05d0*/  @!UP1 SYNCS.EXCH.64 URZ, [UR8+0x58], UR4 ;  /* 0x00005804083f95b2 */ /* 0x0000e20008000100 */
[----:B------:R-:W-:Y:S01]  /*05e0*/  NOP ;  /* 0x0000000000007918 */ /* 0x000fe20000000000 */
[----:B0-----:R-:W-:-:S03]  /*05f0*/  UIMAD.WIDE.U32 UR4, UR6, UR7, URZ ;  /* 0x00000007060472a5 */ /* 0x001fc6000f8e003f */
[----:B------:R-:W-:Y:S02]  /*0600*/  ULDC UR6, c[0x0][0x14] ;  /* 0x0000050000067ab9 */ /* 0x000fe40000000800 */
[----:B------:R-:W-:Y:S02]  /*0610*/  UIMAD.WIDE.U32 UR38, UR4, UR6, URZ ;  /* 0x00000006042672a5 */ /* 0x000fe4000f8e003f */
[----:B------:R-:W-:-:S04]  /*0620*/  UIMAD UR41, UR5, UR6, URZ ;  /* 0x00000006052972a4 */ /* 0x000fc8000f8e023f */
[----:B------:R-:W-:Y:S01]  /*0630*/  UIADD3 UR41, UR39, UR41, URZ ;  /* 0x0000002927297290 */ /* 0x000fe2000fffe03f */
[----:B---34-:R-:W-:Y:S06]  /*0640*/  BAR.SYNC.DEFER_BLOCKING 0x0 ;  /* 0x0000000000007b1d */ /* 0x018fec0000010000 */
[----:B------:R-:W-:Y:S05]  /*0650*/  @!P2 BRA `(.L_x_3) ;  /* 0x0000007000fca947 */ /* 0x000fea0003800000 */
[----:B------:R-:W-:-:S13]  /*0660*/  ISETP.GT.U32.AND P0, PT, R10, 0x1, PT ;  /* 0x000000010a00780c */ /* 0x000fda0003f04070 */
[----:B------:R-:W-:Y:S05]  /*0670*/  @P0 EXIT ;  /* 0x000000000000094d */ /* 0x000fea0003800000 */
[----:B------:R-:W-:Y:S01]  /*0680*/  ULDC.64 UR4, c[0x0][0x650] ;  /* 0x0001940000047ab9 */ /* 0x000fe20000000a00 */
[----:B------:R-:W-:Y:S01]  /*0690*/  PRMT R0, RZ, 0x7610, R0 ;  /* 0x00007610ff007816 */ /* 0x000fe20000000000 */
[----:B------:R-:W-:Y:S01]  /*06a0*/  IMAD.MOV.U32 R109, RZ, RZ, -0x1 ;  /* 0xffffffffff6d7424 */ /* 0x000fe200078e00ff */
[----:B------:R-:W-:Y:S01]  /*06b0*/  ISETP.GE.U32.AND P0, PT, R16, UR4, PT ;  /* 0x0000000410007c0c */ /* 0x000fe2000bf06070 */
[----:B------:R-:W-:Y:S02]  /*06c0*/  IMAD.MOV.U32 R101, RZ, RZ, -0x1 ;  /* 0xffffffffff657424 */ /* 0x000fe400078e00ff */
[----:B------:R-:W-:Y:S01]  /*06d0*/  IMAD.MOV.U32 R19, RZ, RZ, -0x1 ;  /* 0xffffffffff137424 */ /* 0x000fe200078e00ff */
[----:B------:R-:W-:-:S13]  /*06e0*/  ISETP.GE.U32.AND.EX P0, PT, R17, UR5, PT, P0 ;  /* 0x0000000511007c0c */ /* 0x000fda000bf06100 */
[----:B------:R-:W-:Y:S05]  /*06f0*/  @P0 BRA `(.L_x_4) ;  /* 0x0000000400580947 */ /* 0x000fea0003800000 */
[----:B------:R-:W0:Y:S01]  /*0700*/  LDC.64 R20, c[0x0][0x628] ;  /* 0x00018a00ff147b82 */ /* 0x000e220000000a00 */
[----:B------:R-:W-:Y:S02]  /*0710*/  IMAD.MOV.U32 R8, RZ, RZ, R16 ;  /* 0x000000ffff087224 */ /* 0x000fe400078e0010 */
[----:B------:R-:W-:-:S05]  /*0720*/  IMAD.MOV.U32 R9, RZ, RZ, R17 ;  /* 0x000000ffff097224 */ /* 0x000fca00078e0011 */
[----:B------:R-:W1:Y:S08]  /*0730*/  LDC R0, c[0x0][0x630] ;  /* 0x00018c00ff007b82 */ /* 0x000e700000000800 */
[----:B------:R-:W2:Y:S01]  /*0740*/  LDC.64 R22, c[0x0][0x620] ;  /* 0x00018800ff167b82 */ /* 0x000ea20000000a00 */
[----:B0-----:R-:W-:-:S04]  /*0750*/  ISETP.NE.U32.AND P0, PT, R20, RZ, PT ;  /* 0x000000ff1400720c */ /* 0x001fc80003f05070 */
[----:B------:R-:W-:-:S13]  /*0760*/  ISETP.NE.AND.EX P0, PT, R21, RZ, PT, P0 ;  /* 0x000000ff1500720c */ /* 0x000fda0003f05300 */
[----:B-12---:R-:W-:Y:S05]  /*0770*/  @!P0 BRA `(.L_x_5) ;  /* 0x0000000000288947 */ /* 0x006fea0003800000 */
[----:B------:R-:W0:Y:S02]  /*0780*/  LDC R13, c[0x0][0x634] ;  /* 0x00018d00ff0d7b82 */ /* 0x000e240000000800 */
[----:B0-----:R-:W-:-:S05]  /*0790*/  IADD3 R13, P0, R16, R13, RZ ;  /* 0x0000000d100d7210 */ /* 0x001fca0007f1e0ff */
[----:B------:R-:W-:-:S04]  /*07a0*/  IMAD.X R15, RZ, RZ, R17, P0 ;  /* 0x000000ffff0f7224 */ /* 0x000fc800000e0611 */
[----:B------:R-:W-:-:S04]  /*07b0*/  IMAD.WIDE.U32 R8, R15, R20, RZ ;  /* 0x000000140f087225 */ /* 0x000fc800078e00ff */
[----:B------:R-:W-:-:S04]  /*07c0*/  IMAD.WIDE.U32 R10, P0, R13, R21, R8 ;  /* 0x000000150d0a7225 */ /* 0x000fc80007800008 */
[----:B------:R-:W-:-:S04]  /*07d0*/  IMAD.WIDE.U32 R8, R13, R20, RZ ;  /* 0x000000140d087225 */ /* 0x000fc800078e00ff */
[----:B------:R-:W-:Y:S01]  /*07e0*/  IMAD.X R13, RZ, RZ, RZ, P0 ;  /* 0x000000ffff0d7224 */ /* 0x000fe200000e06ff */
[----:B------:R-:W-:Y:S01]  /*07f0*/  IADD3 RZ, P0, R9, R10, RZ ;  /* 0x0000000a09ff7210 */ /* 0x000fe20007f1e0ff */
[----:B------:R-:W-:-:S04]  /*0800*/  IMAD.MOV.U32 R12, RZ, RZ, R11 ;  /* 0x000000ffff0c7224 */ /* 0x000fc800078e000b */
[----:B------:R-:W-:-:S08]  /*0810*/  IMAD.WIDE.U32.X R8, R15, R21, R12, P0 ;  /* 0x000000150f087225 */ /* 0x000fd000000e040c */
.L_x_5:
[-CC-:B------:R-:W-:Y:S01]  /*0820*/  SHF.R.U64 R25, R8, R0.reuse, R9.reuse ;  /* 0x0000000008197219 */ /* 0x180fe20000001209 */
[----:B------:R-:W0:Y:S01]  /*0830*/  LDC R12, c[0x0][0x618] ;  /* 0x00018600ff0c7b82 */ /* 0x000e220000000800 */
[----:B------:R-:W-:Y:S01]  /*0840*/  SHF.R.U32.HI R7, RZ, R0, R9 ;  /* 0x00000000ff077219 */ /* 0x000fe20000011609 */
[----:B------:R-:W-:Y:S01]  /*0850*/  ULDC UR4, c[0x0][0x150] ;  /* 0x0000540000047ab9 */ /* 0x000fe20000000800 */
[----:B------:R-:W-:Y:S02]  /*0860*/  IADD3 R11, P0, RZ, -R25, RZ ;  /* 0x80000019ff0b7210 */ /* 0x000fe40007f1e0ff */
[----:B------:R-:W-:-:S03]  /*0870*/  I2FP.F32.U32 R0, R6 ;  /* 0x0000000600007245 */ /* 0x000fc60000201000 */
[----:B------:R-:W1:Y:S01]  /*0880*/  LDC.64 R30, c[0x0][0x640] ;  /* 0x00019000ff1e7b82 */ /* 0x000e620000000a00 */
[----:B------:R-:W-:Y:S02]  /*0890*/  IMAD.X R13, RZ, RZ, ~R7, P0 ;  /* 0x000000ffff0d7224 */ /* 0x000fe400000e0e07 */
[----:B------:R-:W-:Y:S01]  /*08a0*/  FMUL R0, R0, UR4 ;  /* 0x0000000400007c20 */ /* 0x000fe20008400000 */
[----:B------:R-:W-:Y:S01]  /*08b0*/  IMAD.WIDE.U32 R8, R11, R22, R16 ;  /* 0x000000160b087225 */ /* 0x000fe200078e0010 */
[----:B------:R-:W-:-:S03]  /*08c0*/  ULDC UR4, c[0x0][0x154] ;  /* 0x0000550000047ab9 */ /* 0x000fc60000000800 */
[----:B------:R-:W-:Y:S01]  /*08d0*/  IMAD R10, R13, R22, RZ ;  /* 0x000000160d0a7224 */ /* 0x000fe200078e02ff */
[----:B------:R-:W2:Y:S01]  /*08e0*/  LDC R7, c[0x0][0x144] ;  /* 0x00005100ff077b82 */ /* 0x000ea20000000800 */
[----:B------:R-:W3:Y:S02]  /*08f0*/  F2I.U32.TRUNC.NTZ R0, R0 ;  /* 0x0000000000007305 */ /* 0x000ee4000020f000 */
[----:B------:R-:W-:-:S04]  /*0900*/  IMAD R11, R11, R23, R10 ;  /* 0x000000170b0b7224 */ /* 0x000fc800078e020a */
[----:B------:R-:W-:Y:S01]  /*0910*/  IMAD.IADD R9, R9, 0x1, R11 ;  /* 0x0000000109097824 */ /* 0x000fe200078e020b */
[----:B------:R-:W4:Y:S01]  /*0920*/  LDC R24, c[0x0][0x608] ;  /* 0x00018200ff187b82 */ /* 0x000f220000000800 */
[----:B------:R-:W-:-:S03]  /*0930*/  IMAD.MOV.U32 R11, RZ, RZ, -0x1 ;  /* 0xffffffffff0b7424 */ /* 0x000fc600078e00ff */
[-CC-:B0-----:R-:W-:Y:S02]  /*0940*/  SHF.R.U64 R22, R8, R12.reuse, R9.reuse ;  /* 0x0000000c08167219 */ /* 0x181fe40000001209 */
[----:B------:R-:W-:Y:S02]  /*0950*/  I2FP.F32.U32 R8, R3 ;  /* 0x0000000300087245 */ /* 0x000fe40000201000 */
[----:B------:R-:W0:Y:S01]  /*0960*/  LDC R28, c[0x0][0x658] ;  /* 0x00019600ff1c7b82 */ /* 0x000e220000000800 */
[----:B-1----:R-:W-:Y:S01]  /*0970*/  ISETP.NE.U32.AND P0, PT, R30, RZ, PT ;  /* 0x000000ff1e00720c */ /* 0x002fe20003f05070 */
[----:B---3--:R-:W-:Y:S02]  /*0980*/  IMAD.MOV R10, RZ, RZ, -R0 ;  /* 0x000000ffff0a7224 */ /* 0x008fe400078e0a00 */
[----:B------:R-:W-:Y:S01]  /*0990*/  FMUL R8, R8, UR4 ;  /* 0x0000000408087c20 */ /* 0x000fe20008400000 */
[----:B------:R-:W-:Y:S02]  /*09a0*/  SHF.R.U32.HI R9, RZ, R12, R9 ;  /* 0x0000000cff097219 */ /* 0x000fe40000011609 */
[----:B------:R-:W-:Y:S01]  /*09b0*/  ISETP.NE.AND.EX P0, PT, R31, RZ, PT, P0 ;  /* 0x000000ff1f00720c */ /* 0x000fe20003f05300 */
[----:B------:R1:W3:Y:S01]  /*09c0*/  F2I.U32.TRUNC.NTZ R15, R8 ;  /* 0x00000008000f7305 */ /* 0x0002e2000020f000 */
[----:B------:R-:W1:Y:S01]  /*09d0*/  LDC R20, c[0x0][0x148] ;  /* 0x00005200ff147b82 */ /* 0x000e620000000800 */
[----:B--2---:R-:W-:-:S07]  /*09e0*/  IMAD R0, R7, R10, R6 ;  /* 0x0000000a07007224 */ /* 0x004fce00078e0206 */
[----:B------:R-:W2:Y:S01]  /*09f0*/  LDC R26, c[0x0][0x600] ;  /* 0x00018000ff1a7b82 */ /* 0x000ea20000000800 */
[-CC-:B----4-:R-:W-:Y:S02]  /*0a00*/  SHF.R.U64 R32, R22, R24.reuse, R9.reuse ;  /* 0x0000001816207219 */ /* 0x190fe40000001209 */
[----:B------:R-:W-:Y:S01]  /*0a10*/  SHF.R.U32.HI R7, RZ, R24, R9 ;  /* 0x00000018ff077219 */ /* 0x000fe20000011609 */
[----:B------:R-:W-:-:S04]  /*0a20*/  IMAD.MOV.U32 R9, RZ, RZ, 0x1 ;  /* 0x00000001ff097424 */ /* 0x000fc800078e00ff */
[----:B------:R-:W4:Y:S01]  /*0a30*/  LDC R21, c[0x0][0x648] ;  /* 0x00019200ff157b82 */ /* 0x000f220000000800 */
[-C--:B0-----:R-:W-:Y:S02]  /*0a40*/  SHF.L.U32 R6, R11, R28.reuse, RZ ;  /* 0x0000001c0b067219 */ /* 0x081fe400000006ff */
[--C-:B------:R-:W-:Y:S02]  /*0a50*/  SHF.R.U64 R24, R32, R28, R7.reuse ;  /* 0x0000001c20187219 */ /* 0x100fe40000001207 */
[----:B------:R-:W-:Y:S02]  /*0a60*/  LOP3.LUT R13, RZ, R6, RZ, 0x33, !PT ;  /* 0x00000006ff0d7212 */ /* 0x000fe400078e33ff */
[-C--:B------:R-:W-:Y:S01]  /*0a70*/  SHF.R.U32.HI R7, RZ, R28.reuse, R7 ;  /* 0x0000001cff077219 */ /* 0x080fe20000011607 */
[----:B------:R-:W0:Y:S01]  /*0a80*/  LDC R23, c[0x0][0x638] ;  /* 0x00018e00ff177b82 */ /* 0x000e220000000800 */
[----:B------:R-:W-:Y:S01]  /*0a90*/  SHF.L.U32 R12, R9, R28, RZ ;  /* 0x0000001c090c7219 */ /* 0x000fe200000006ff */
[----:B------:R-:W-:-:S06]  /*0aa0*/  IMAD.MOV.U32 R6, RZ, RZ, R24 ;  /* 0x000000ffff067224 */ /* 0x000fcc00078e0018 */
[----:B------:R-:W0:Y:S01]  /*0ab0*/  LDC R109, c[0x0][0x610] ;  /* 0x00018400ff6d7b82 */ /* 0x000e220000000800 */
[----:B-1-3--:R-:W-:Y:S05]  /*0ac0*/  @!P0 BRA `(.L_x_6) ;  /* 0x0000000000288947 */ /* 0x00afea0003800000 */
[----:B------:R-:W1:Y:S02]  /*0ad0*/  LDC R11, c[0x0][0x64c] ;  /* 0x00019300ff0b7b82 */ /* 0x000e640000000800 */
[----:B-1----:R-:W-:-:S05]  /*0ae0*/  IADD3 R11, P0, R24, R11, RZ ;  /* 0x0000000b180b7210 */ /* 0x002fca0007f1e0ff */
        /* <DEDUP_REMOVED lines=8> */
.L_x_6:
[----:B----4-:R-:W-:Y:S01]  /*0b70*/  SHF.R.U64 R6, R6, R21, R7 ;  /* 0x0000001506067219 */ /* 0x010fe20000001207 */
[----:B--2---:R-:W-:Y:S01]  /*0b80*/  VIADD R7, R26, 0xffffffff ;  /* 0xffffffff1a077836 */ /* 0x004fe20000000000 */
[----:B------:R-:W-:Y:S01]  /*0b90*/  LOP3.LUT R13, R32, R13, RZ, 0xc0, !PT ;  /* 0x0000000d200d7212 */ /* 0x000fe200078ec0ff */
[----:B------:R-:W-:Y:S02]  /*0ba0*/  IMAD.MOV R15, RZ, RZ, -R15 ;  /* 0x000000ffff0f7224 */ /* 0x000fe400078e0a0f */
[----:B------:R-:W-:Y:S02]  /*0bb0*/  IMAD.MOV R8, RZ, RZ, -R6 ;  /* 0x000000ffff087224 */ /* 0x000fe400078e0a06 */
[----:B------:R-:W-:Y:S01]  /*0bc0*/  IMAD R13, R12, R6, R13 ;  /* 0x000000060c0d7224 */ /* 0x000fe200078e020d */
[----:B------:R-:W-:Y:S01]  /*0bd0*/  LOP3.LUT R6, R22, R7, RZ, 0xc0, !PT ;  /* 0x0000000716067212 */ /* 0x000fe200078ec0ff */
[----:B------:R-:W-:Y:S02]  /*0be0*/  @P3 IMAD R0, R20, R15, R3 ;  /* 0x0000000f14003224 */ /* 0x000fe400078e0203 */
[----:B0-----:R-:W-:-:S02]  /*0bf0*/  IMAD R3, R8, R23, R24 ;  /* 0x0000001708037224 */ /* 0x001fc400078e0218 */
[----:B------:R-:W-:Y:S02]  /*0c00*/  IMAD R109, R13, R109, R0 ;  /* 0x0000006d0d6d7224 */ /* 0x000fe400078e0200 */
[----:B------:R-:W-:Y:S02]  /*0c10*/  IMAD R6, R3, R26, R6 ;  /* 0x0000001a03067224 */ /* 0x000fe400078e0206 */
[----:B------:R-:W-:Y:S02]  /*0c20*/  IMAD.MOV.U32 R0, RZ, RZ, 0x1 ;  /* 0x00000001ff007424 */ /* 0x000fe400078e00ff */
[----:B------:R-:W-:Y:S01]  /*0c30*/  IMAD.MOV.U32 R19, RZ, RZ, R25 ;  /* 0x000000ffff137224 */ /* 0x000fe200078e0019 */
[----:B------:R-:W-:Y:S02]  /*0c40*/  SEL R101, R6, R109, !P3 ;  /* 0x0000006d06657207 */ /* 0x000fe40005800000 */
[----:B------:R-:W-:-:S07]  /*0c50*/  SEL R109, R109, R6, !P3 ;  /* 0x000000066d6d7207 */ /* 0x000fce0005800000 */
.L_x_4:
[----:B------:R-:W-:-:S08]  /*0c60*/  NOP ;  /* 0x0000000000007918 */ /* 0x000fd00000000000 */
[----:B------:R-:W0:Y:S02]  /*0c70*/  USETMAXREG.TRY_ALLOC.CTAPOOL UP0, 0xe8 ;  /* 0x000000e8000079c8 */ /* 0x000e240008000600 */
[----:B0-----:R-:W-:-:S13]  /*0c80*/  PLOP3.LUT P0, PT, PT, PT, UP0, 0x80, 0x0 ;  /* 0x000000000000781c */ /* 0x001fda0003f0f008 */
[----:B------:R-:W-:Y:S05]  /*0c90*/  @!P0 BRA `(.L_x_4) ;  /* 0xfffffffc00f08947 */ /* 0x000fea000383ffff */
[----:B------:R-:W-:Y:S01]  /*0ca0*/  ULDC.64 UR4, c[0x0][0x598] ;  /* 0x0001660000047ab9 */ /* 0x000fe20000000a00 */
[----:B------:R-:W-:Y:S01]  /*0cb0*/  ULDC.64 UR36, c[0x0][0x208] ;  /* 0x0000820000247ab9 */ /* 0x000fe20000000a00 */
[----:B------:R-:W-:-:S04]  /*0cc0*/  ISETP.NE.U32.AND P0, PT, RZ, UR4, PT ;  /* 0x00000004ff007c0c */ /* 0x000fc8000bf05070 */
[----:B------:R-:W-:-:S13]  /*0cd0*/  ISETP.NE.AND.EX P0, PT, RZ, UR5, PT, P0 ;  /* 0x00000005ff007c0c */ /* 0x000fda000bf05300 */
[----:B------:R-:W-:Y:S05]  /*0ce0*/  @!P0 BRA `(.L_x_7) ;  /* 0x00000000001c8947 */ /* 0x000fea0003800000 */
[----:B------:R-:W0:Y:S02]  /*0cf0*/  LDC.64 R6, c[0x0][0x598] ;  /* 0x00016600ff067b82 */ /* 0x000e240000000a00 */
[----:B0-----:R-:W2:Y:S02]  /*0d00*/  LDG.E.64 R6, desc[UR36][R6.64] ;  /* 0x0000002406067981 */ /* 0x001ea4000c1e1b00 */
[----:B--2---:R-:W-:-:S04]  /*0d10*/  ISETP.NE.U32.AND P0, PT, R6, RZ, PT ;  /* 0x000000ff0600720c */ /* 0x004fc80003f05070 */
[----:B------:R-:W-:-:S13]  /*0d20*/  ISETP.NE.AND.EX P0, PT, R7, RZ, PT, P0 ;  /* 0x000000ff0700720c */ /* 0x000fda0003f05300 */
[----:B------:R-:W-:Y:S05]  /*0d30*/  @!P0 BRA `(.L_x_7) ;  /* 0x0000000000088947 */ /* 0x000fea0003800000 */
[----:B------:R0:W5:Y:S01]  /*0d40*/  LD.E R88, desc[UR36][R6.64] ;  /* 0x0000002406587980 */ /* 0x000162000c101900 */
[----:B------:R-:W-:Y:S05]  /*0d50*/  BRA `(.L_x_8) ;  /* 0x0000000000247947 */ /* 0x000fea0003800000 */
.L_x_7:
[----:B------:R-:W-:Y:S02]  /*0d60*/  ULDC.64 UR4, c[0x0][0x588] ;  /* 0x0001620000047ab9 */ /* 0x000fe40000000a00 */
[----:B------:R-:W-:-:S04]  /*0d70*/  ISETP.NE.U32.AND P0, PT, RZ, UR4, PT ;  /* 0x00000004ff007c0c */ /* 0x000fc8000bf05070 */
[----:B------:R-:W-:-:S13]  /*0d80*/  ISETP.NE.AND.EX P0, PT, RZ, UR5, PT, P0 ;  /* 0x00000005ff007c0c */ /* 0x000fda000bf05300 */
[----:B------:R-:W-:Y:S05]  /*0d90*/  @!P0 BRA `(.L_x_9) ;  /* 0x00000000000c8947 */ /* 0x000fea0003800000 */
[----:B------:R-:W0:Y:S02]  /*0da0*/  LDC.64 R88, c[0x0][0x588] ;  /* 0x00016200ff587b82 */ /* 0x000e240000000a00 */
[----:B0-----:R1:W5:Y:S01]  /*0db0*/  LDG.E R88, desc[UR36][R88.64] ;  /* 0x0000002458587981 */ /* 0x001362000c1e1900 */
[----:B------:R-:W-:Y:S05]  /*0dc0*/  BRA `(.L_x_8) ;  /* 0x0000000000087947 */ /* 0x000fea0003800000 */
.L_x_9:
[----:B------:R-:W-:Y:S02]  /*0dd0*/  ULDC UR4, c[0x0][0x580] ;  /* 0x0001600000047ab9 */ /* 0x000fe40000000800 */
[----:B------:R-:W-:-:S07]  /*0de0*/  IMAD.U32 R88, RZ, RZ, UR4 ;  /* 0x00000004ff587e24 */ /* 0x000fce000f8e00ff */
.L_x_8:
[----:B------:R-:W-:Y:S02]  /*0df0*/  ULDC.64 UR4, c[0x0][0x5a0] ;  /* 0x0001680000047ab9 */ /* 0x000fe40000000a00 */
[----:B------:R-:W-:-:S04]  /*0e00*/  ISETP.NE.U32.AND P0, PT, RZ, UR4, PT ;  /* 0x00000004ff007c0c */ /* 0x000fc8000bf05070 */
[----:B------:R-:W-:-:S13]  /*0e10*/  ISETP.NE.AND.EX P0, PT, RZ, UR5, PT, P0 ;  /* 0x00000005ff007c0c */ /* 0x000fda000bf05300 */
[----:B------:R-:W-:Y:S05]  /*0e20*/  @!P0 BRA `(.L_x_10) ;  /* 0x00000000001c8947 */ /* 0x000fea0003800000 */
[----:B0-----:R-:W0:Y:S02]  /*0e30*/  LDC.64 R6, c[0x0][0x5a0] ;  /* 0x00016800ff067b82 */ /* 0x001e240000000a00 */
[----:B0-----:R-:W2:Y:S02]  /*0e40*/  LDG.E.64 R6, desc[UR36][R6.64] ;  /* 0x0000002406067981 */ /* 0x001ea4000c1e1b00 */
[----:B--2---:R-:W-:-:S04]  /*0e50*/  ISETP.NE.U32.AND P0, PT, R6, RZ, PT ;  /* 0x000000ff0600720c */ /* 0x004fc80003f05070 */
[----:B------:R-:W-:-:S13]  /*0e60*/  ISETP.NE.AND.EX P0, PT, R7, RZ, PT, P0 ;  /* 0x000000ff0700720c */ /* 0x000fda0003f05300 */
[----:B------:R-:W-:Y:S05]  /*0e70*/  @!P0 BRA `(.L_x_10) ;  /* 0x0000000000088947 */ /* 0x000fea0003800000 */
[----:B-1----:R0:W5:Y:S01]  /*0e80*/  LD.E R89, desc[UR36][R6.64] ;  /* 0x0000002406597980 */ /* 0x002162000c101900 */
[----:B------:R-:W-:Y:S05]  /*0e90*/  BRA `(.L_x_11) ;  /* 0x0000000000247947 */ /* 0x000fea0003800000 */
.L_x_10:
[----:B------:R-:W-:Y:S02]  /*0ea0*/  ULDC.64 UR4, c[0x0][0x590] ;  /* 0x0001640000047ab9 */ /* 0x000fe40000000a00 */
[----:B------:R-:W-:-:S04]  /*0eb0*/  ISETP.NE.U32.AND P0, PT, RZ, UR4, PT ;  /* 0x00000004ff007c0c */ /* 0x000fc8000bf05070 */
[----:B------:R-:W-:-:S13]  /*0ec0*/  ISETP.NE.AND.EX P0, PT, RZ, UR5, PT, P0 ;  /* 0x00000005ff007c0c */ /* 0x000fda000bf05300 */
[----:B------:R-:W-:Y:S05]  /*0ed0*/  @!P0 BRA `(.L_x_12) ;  /* 0x00000000000c8947 */ /* 0x000fea0003800000 */
[----:B0-----:R-:W1:Y:S02]  /*0ee0*/  LDC.64 R6, c[0x0][0x590] ;  /* 0x00016400ff067b82 */ /* 0x001e640000000a00 */
[----:B-1----:R1:W5:Y:S01]  /*0ef0*/  LDG.E R89, desc[UR36][R6.64] ;  /* 0x0000002406597981 */ /* 0x002362000c1e1900 */
[----:B------:R-:W-:Y:S05]  /*0f00*/  BRA `(.L_x_11) ;  /* 0x0000000000087947 */ /* 0x000fea0003800000 */
.L_x_12:
[----:B------:R-:W-:Y:S02]  /*0f10*/  ULDC UR4, c[0x0][0x584] ;  /* 0x0001610000047ab9 */ /* 0x000fe40000000800 */
[----:B-1----:R-:W-:-:S07]  /*0f20*/  IMAD.U32 R89, RZ, RZ, UR4 ;  /* 0x00000004ff597e24 */ /* 0x002fce000f8e00ff */
.L_x_11:
[----:B------:R-:W-:-:S13]  /*0f30*/  LOP3.LUT P0, RZ, R0, 0xff, RZ, 0xc0, !PT ;  /* 0x000000ff00ff7812 */ /* 0x000fda000780c0ff */
[----:B------:R-:W-:Y:S05]  /*0f40*/  @!P0 EXIT ;  /* 0x000000000000894d */ /* 0x000fea0003800000 */
[----:B------:R-:W2:Y:S01]  /*0f50*/  LDC R91, c[0x0][0x658] ;  /* 0x00019600ff5b7b82 */ /* 0x000ea20000000800 */
[----:B------:R-:W-:Y:S01]  /*0f60*/  ULDC.64 UR6, c[0x0][0x288] ;  /* 0x0000a20000067ab9 */ /* 0x000fe20000000a00 */
[----:B------:R-:W-:Y:S01]  /*0f70*/  LOP3.LUT R14, R14, 0x1, RZ, 0xc0, !PT ;  /* 0x000000010e0e7812 */ /* 0x000fe200078ec0ff */
[----:B------:R-:W-:Y:S01]  /*0f80*/  UIADD3 UR4, UR7, 0x7f, URZ ;  /* 0x0000007f07047890 */ /* 0x000fe2000fffe03f */
[----:B------:R-:W-:Y:S01]  /*0f90*/  SHF.R.U32.HI R0, RZ, 0x2, R4 ;  /* 0x00000002ff007819 */ /* 0x000fe20000011604 */
[----:B------:R-:W-:Y:S01]  /*0fa0*/  IMAD.U32 R3, RZ, RZ, UR6 ;  /* 0x00000006ff037e24 */ /* 0x000fe2000f8e00ff */
[----:B------:R-:W-:Y:S01]  /*0fb0*/  SHF.R.U32.HI R5, RZ, 0x1, R5 ;  /* 0x00000001ff057819 */ /* 0x000fe20000011605 */
[----:B------:R-:W-:Y:S01]  /*0fc0*/  USHF.R.S32.HI UR5, URZ, 0x1f, UR4 ;  /* 0x0000001f3f057899 */ /* 0x000fe20008011404 */
[----:B------:R-:W3:Y:S01]  /*0fd0*/  LDC.64 R94, c[0x0][0x5c8] ;  /* 0x00017200ff5e7b82 */ /* 0x000ee20000000a00 */
[----:B------:R-:W-:Y:S01]  /*0fe0*/  LOP3.LUT R90, R4, 0x3, RZ, 0xc0, !PT ;  /* 0x00000003045a7812 */ /* 0x000fe200078ec0ff */
[----:B01----:R-:W-:Y:S01]  /*0ff0*/  IMAD.SHL.U32 R7, R14, 0x40, RZ ;  /* 0x000000400e077824 */ /* 0x003fe200078e00ff */
[----:B------:R-:W-:Y:S01]  /*1000*/  LOP3.LUT R0, R0, 0x7, RZ, 0xc0, !PT ;  /* 0x0000000700007812 */ /* 0x000fe200078ec0ff */
[----:B------:R-:W-:Y:S01]  /*1010*/  ULEA.HI UR5, UR5, UR4, URZ, 0x7 ;  /* 0x0000000405057291 */ /* 0x000fe2000f8f383f */
[----:B------:R-:W-:Y:S01]  /*1020*/  LOP3.LUT R5, R5, 0x30, RZ, 0xc0, !PT ;  /* 0x0000003005057812 */ /* 0x000fe200078ec0ff */
[----:B------:R-:W-:Y:S01]  /*1030*/  IMAD R90, R90, -0x2, R3 ;  /* 0xfffffffe5a5a7824 */ /* 0x000fe200078e0203 */
[--C-:B------:R-:W-:Y:S01]  /*1040*/  LOP3.LUT R22, R7, 0x40, R0.reuse, 0xe2, !PT ;  /* 0x0000004007167812 */ /* 0x100fe200078ee200 */
[----:B------:R-:W0:Y:S01]  /*1050*/  LDC R98, c[0x0][0x600] ;  /* 0x00018000ff627b82 */ /* 0x000e220000000800 */
[----:B------:R-:W-:Y:S01]  /*1060*/  IADD3 R3, RZ, -R5, -R0 ;  /* 0x80000005ff037210 */ /* 0x000fe20007ffe800 */
[----:B------:R-:W-:Y:S01]  /*1070*/  IMAD.MOV.U32 R0, RZ, RZ, -0x1 ;  /* 0xffffffffff007424 */ /* 0x000fe200078e00ff */
[----:B------:R-:W-:Y:S01]  /*1080*/  USHF.R.S32.HI UR43, URZ, 0x7, UR5 ;  /* 0x000000073f2b7899 */ /* 0x000fe20008011405 */
[----:B------:R-:W-:Y:S01]  /*1090*/  IMAD.MOV.U32 R6, RZ, RZ, 0x1 ;  /* 0x00000001ff067424 */ /* 0x000fe200078e00ff */
[----:B------:R-:W-:Y:S01]  /*10a0*/  LOP3.LUT R97, R4, 0x80, RZ, 0xc0, !PT ;  /* 0x0000008004617812 */ /* 0x000fe200078ec0ff */
[----:B------:R-:W-:Y:S01]  /*10b0*/  IMAD R3, R14, -0x40, R3 ;  /* 0xffffffc00e037824 */ /* 0x000fe200078e0203 */
[----:B------:R-:W-:Y:S01]  /*10c0*/  UISETP.LT.AND UP0, UPT, UR43, 0x1, UPT ;  /* 0x000000012b00788c */ /* 0x000fe2000bf01270 */
[----:B--2---:R-:W-:Y:S01]  /*10d0*/  SHF.L.U32 R0, R0, R91, RZ ;  /* 0x0000005b00007219 */ /* 0x004fe200000006ff */
[----:B------:R-:W-:Y:S01]  /*10e0*/  ULDC UR4, c[0x0][0x284] ;  /* 0x0000a10000047ab9 */ /* 0x000fe20000000800 */
[----:B------:R-:W-:Y:S01]  /*10f0*/  LOP3.LUT R22, R22, R5, RZ, 0xfc, !PT ;  /* 0x0000000516167212 */ /* 0x000fe200078efcff */
[----:B------:R-:W-:Y:S01]  /*1100*/  USEL UR44, UR43, 0x1, UP0 ;  /* 0x000000012b2c7887 */ /* 0x000fe20008000000 */
[----:B------:R-:W-:Y:S01]  /*1110*/  SHF.L.U32 R91, R6, R91, RZ ;  /* 0x0000005b065b7219 */ /* 0x000fe200000006ff */
[----:B------:R-:W-:Y:S01]  /*1120*/  IMAD.SHL.U32 R96, R4, 0x2, RZ ;  /* 0x0000000204607824 */ /* 0x000fe200078e00ff */
[----:B------:R-:W-:Y:S01]  /*1130*/  LOP3.LUT R116, R18, 0x1, RZ, 0xfc, !PT ;  /* 0x0000000112747812 */ /* 0x000fe200078efcff */
[----:B------:R-:W-:Y:S01]  /*1140*/  VIADD R100, R3, UR4 ;  /* 0x0000000403647c36 */ /* 0x000fe20008000000 */
[C-C-:B---3--:R-:W-:Y:S01]  /*1150*/  SHF.L.U64.HI R92, R94.reuse, 0x7, R95.reuse ;  /* 0x000000075e5c7819 */ /* 0x148fe2000001025f */
[----:B------:R-:W-:Y:S01]  /*1160*/  IMAD.MOV.U32 R23, RZ, RZ, RZ ;  /* 0x000000ffff177224 */ /* 0x000fe200078e00ff */
[C---:B------:R-:W-:Y:S01]  /*1170*/  SHF.L.U64.HI R93, R94.reuse, 0x3, R95 ;  /* 0x000000035e5d7819 */ /* 0x040fe2000001025f */
[C---:B------:R-:W-:Y:S01]  /*1180*/  IMAD.SHL.U32 R95, R94.reuse, 0x80, RZ ;  /* 0x000000805e5f7824 */ /* 0x040fe200078e00ff */
[----:B------:R-:W-:Y:S01]  /*1190*/  SHF.R.U32.HI R97, RZ, 0x7, R97 ;  /* 0x00000007ff617819 */ /* 0x000fe20000011661 */
[----:B------:R-:W-:Y:S01]  /*11a0*/  IMAD.SHL.U32 R94, R94, 0x8, RZ ;  /* 0x000000085e5e7824 */ /* 0x000fe200078e00ff */
[----:B------:R-:W-:Y:S01]  /*11b0*/  LOP3.LUT R99, RZ, R0, RZ, 0x33, !PT ;  /* 0x00000000ff637212 */ /* 0x000fe200078e33ff */
[----:B------:R-:W-:Y:S01]  /*11c0*/  UIADD3 UR44, UR43, -UR44, URZ ;  /* 0x8000002c2b2c7290 */ /* 0x000fe2000fffe03f */
[----:B0-----:R-:W-:Y:S01]  /*11d0*/  VIADD R98, R98, 0xffffffff ;  /* 0xffffffff62627836 */ /* 0x001fe20000000000 */
[----:B------:R-:W-:Y:S01]  /*11e0*/  UMOV UR40, URZ ;  /* 0x0000003f00287c82 */ /* 0x000fe20008000000 */
[----:B------:R-:W-:-:S09]  /*11f0*/  UMOV UR42, URZ ;  /* 0x0000003f002a7c82 */ /* 0x000fd20008000000 */
.L_x_156:
[----:B0-----:R-:W0:Y:S01]  /*1200*/  SHFL.IDX PT, R0, R97, RZ, 0x1f ;  /* 0x00001fff61007589 */ /* 0x001e2200000e0000 */
[----:B-1----:R-:W1:Y:S01]  /*1210*/  S2UR UR7, SR_CgaCtaId ;  /* 0x00000000000779c3 */ /* 0x002e620000008800 */
[----:B------:R-:W-:Y:S01]  /*1220*/  UMOV UR6, 0x400 ;  /* 0x0000040000067882 */ /* 0x000fe20000000000 */
[----:B0-----:R-:W-:Y:S01]  /*1230*/  R2UR UR4, R0 ;  /* 0x00000000000472ca */ /* 0x001fe200000e0000 */
[----:B-1----:R-:W-:-:S12]  /*1240*/  ULEA UR46, UR7, UR6, 0x18 ;  /* 0x00000006072e7291 */ /* 0x002fd8000f8ec03f */
[----:B------:R-:W-:-:S04]  /*1250*/  ULEA.HI UR5, UR4, UR4, URZ, 0x1 ;  /* 0x0000000404057291 */ /* 0x000fc8000f8f083f */
[----:B------:R-:W-:-:S04]  /*1260*/  ULOP3.LUT UR5, UR5, 0x7fffe, URZ, 0xc0, !UPT ;  /* 0x0007fffe05057892 */ /* 0x000fc8000f8ec03f */
[----:B------:R-:W-:-:S03]  /*1270*/  UIADD3 UR5, UR4, -UR5, URZ ;  /* 0x8000000504057290 */ /* 0x000fc6000fffe03f */
[----:B------:R-:W-:Y:S01]  /*1280*/  ULDC UR4, c[0x0][0x28c] ;  /* 0x0000a30000047ab9 */ /* 0x000fe20000000800 */
[----:B------:R-:W-:Y:S01]  /*1290*/  ULEA UR5, UR5, UR46, 0xd ;  /* 0x0000002e05057291 */ /* 0x000fe2000f8e683f */
[----:B------:R-:W-:-:S03]  /*12a0*/  ISETP.LT.AND P0, PT, RZ, UR4, PT ;  /* 0x00000004ff007c0c */ /* 0x000fc6000bf01270 */
[----:B------:R-:W-:-:S04]  /*12b0*/  UIADD3 UR5, UR5, 0x100, URZ ;  /* 0x0000010005057890 */ /* 0x000fc8000fffe03f */
[----:B------:R-:W-:-:S04]  /*12c0*/  USHF.R.U32.HI UR5, URZ, 0x4, UR5 ;  /* 0x000000043f057899 */ /* 0x000fc80008011605 */
[----:B------:R-:W-:-:S04]  /*12d0*/  ULOP3.LUT UR5, UR5, 0x3fff, URZ, 0xc0, !UPT ;  /* 0x00003fff05057892 */ /* 0x000fc8000f8ec03f */
[----:B------:R-:W-:Y:S01]  /*12e0*/  ULOP3.LUT UR45, UR5, 0x10000, URZ, 0xfc, !UPT ;  /* 0x00010000052d7892 */ /* 0x000fe2000f8efc3f */
[----:B--2345:R-:W-:Y:S11]  /*12f0*/  @P0 BRA `(.L_x_13) ;  /* 0x0000000000400947 */ /* 0x03cff60003800000 */
[----:B------:R-:W-:Y:S01]  /*1300*/  MOV R0, 0x0 ;  /* 0x0000000000007802 */ /* 0x000fe20000000f00 */
[----:B------:R-:W-:Y:S01]  /*1310*/  ULDC.64 UR4, c[0x4][0x68] ;  /* 0x01001a0000047ab9 */ /* 0x000fe20000000a00 */
[----:B------:R-:W-:Y:S01]  /*1320*/  ULDC.64 UR6, c[0x4][0x8] ;  /* 0x0100020000067ab9 */ /* 0x000fe20000000a00 */
[----:B------:R-:W-:Y:S01]  /*1330*/  IMAD.U32 R4, RZ, RZ, UR4 ;  /* 0x00000004ff047e24 */ /* 0x000fe2000f8e00ff */
[----:B------:R0:W1:Y:S01]  /*1340*/  LDC.64 R14, c[0x4][R0] ;  /* 0x01000000000e7b82 */ /* 0x0000620000000a00 */
[----:B------:R-:W-:Y:S01]  /*1350*/  IMAD.U32 R5, RZ, RZ, UR5 ;  /* 0x00000005ff057e24 */ /* 0x000fe2000f8e00ff */
[----:B------:R-:W-:Y:S01]  /*1360*/  ULDC.64 UR4, c[0x4][0x70] ;  /* 0x01001c0000047ab9 */ /* 0x000fe20000000a00 */
[----:B------:R-:W-:Y:S02]  /*1370*/  IMAD.U32 R10, RZ, RZ, UR6 ;  /* 0x00000006ff0a7e24 */ /* 0x000fe4000f8e00ff */
[----:B------:R-:W-:Y:S02]  /*1380*/  IMAD.U32 R6, RZ, RZ, UR4 ;  /* 0x00000004ff067e24 */ /* 0x000fe4000f8e00ff */
[----:B------:R-:W-:-:S02]  /*1390*/  IMAD.U32 R7, RZ, RZ, UR5 ;  /* 0x00000005ff077e24 */ /* 0x000fc4000f8e00ff */
[----:B------:R-:W-:Y:S02]  /*13a0*/  IMAD.U32 R11, RZ, RZ, UR7 ;  /* 0x00000007ff0b7e24 */ /* 0x000fe4000f8e00ff */
[----:B------:R-:W-:Y:S02]  /*13b0*/  IMAD.MOV.U32 R8, RZ, RZ, 0x1e1 ;  /* 0x000001e1ff087424 */ /* 0x000fe400078e00ff */
[----:B------:R-:W-:Y:S02]  /*13c0*/  IMAD.MOV.U32 R12, RZ, RZ, 0x1 ;  /* 0x00000001ff0c7424 */ /* 0x000fe400078e00ff */
[----:B0-----:R-:W-:-:S07]  /*13d0*/  IMAD.MOV.U32 R13, RZ, RZ, RZ ;  /* 0x000000ffff0d7224 */ /* 0x001fce00078e00ff */
[----:B------:R-:W-:-:S07]  /*13e0*/  LEPC R20, `(.L_x_13) ;  /* 0x000000001014794e */ /* 0x000fce0000000000 */
[----:B-1---5:R-:W-:Y:S05]  /*13f0*/  CALL.ABS.NOINC R14 ;  /* 0x000000000e007343 */ /* 0x022fea0003c00000 */
.L_x_13:
[----:B------:R-:W-:-:S13]  /*1400*/  ISETP.NE.AND P0, PT, R116, 0x3, PT ;  /* 0x000000037400780c */ /* 0x000fda0003f05270 */
[----:B------:R-:W-:Y:S05]  /*1410*/  @!P0 BRA `(.L_x_14) ;  /* 0x0000000000048947 */ /* 0x000fea0003800000 */
[----:B------:R-:W-:Y:S01]  /*1420*/  BPT.TRAP 0x1 ;  /* 0x000000040000795c */ /* 0x000fe20000300000 */
.L_x_14:
[----:B------:R-:W-:Y:S02]  /*1430*/  IMAD.U32 R3, RZ, RZ, UR42 ;  /* 0x0000002aff037e24 */ /* 0x000fe4000f8e00ff */
[----:B------:R-:W-:-:S03]  /*1440*/  IMAD.U32 R0, RZ, RZ, UR40 ;  /* 0x00000028ff007e24 */ /* 0x000fc6000f8e00ff */
[----:B------:R-:W-:Y:S02]  /*1450*/  LEA R3, R3, UR46, 0x3 ;  /* 0x0000002e03037c11 */ /* 0x000fe4000f8e18ff */
[----:B------:R-:W-:-:S04]  /*1460*/  SHF.L.U32 R0, R0, 0x1f, RZ ;  /* 0x0000001f00007819 */ /* 0x000fc800000006ff */
[----:B------:R0:W1:Y:S01]  /*1470*/  SYNCS.PHASECHK.TRANS64.TRYWAIT P1, [R3+URZ], R0 ;  /* 0x00000000030075a7 */ /* 0x000062000802017f */
[----:B------:R-:W-:Y:S05]  /*1480*/  @!P0 BRA `(.L_x_15) ;  /* 0x0000000000048947 */ /* 0x000fea0003800000 */
[----:B------:R-:W-:Y:S01]  /*1490*/  BPT.TRAP 0x1 ;  /* 0x000000040000795c */ /* 0x000fe20000300000 */
.L_x_15:
[----:B------:R-:W-:-:S05]  /*14a0*/  IMAD.U32 R4, RZ, RZ, UR44 ;  /* 0x0000002cff047e24 */ /* 0x000fca000f8e00ff */
[----:B------:R-:W-:Y:S01]  /*14b0*/  ISETP.GE.AND P2, PT, R4, 0x1, PT ;  /* 0x000000010400780c */ /* 0x000fe20003f46270 */
[----:B-1----:R-:W-:-:S12]  /*14c0*/  @P1 BRA `(.L_x_16) ;  /* 0x0000000000081947 */ /* 0x002fd80003800000 */
[----:B------:R-:W1:Y:S02]  /*14d0*/  SYNCS.PHASECHK.TRANS64.TRYWAIT P1, [R3+URZ], R0 ;  /* 0x00000000030075a7 */ /* 0x000e64000802017f */
[----:B-1----:R-:W-:Y:S05]  /*14e0*/  @!P1 BRA `(.L_x_17) ;  /* 0x0000007c00009947 */ /* 0x002fea0003800000 */
.L_x_16:
[----:B------:R-:W-:Y:S05]  /*14f0*/  WARPSYNC.ALL ;  /* 0x0000000000007948 */ /* 0x000fea0003800000 */
[----:B------:R-:W-:Y:S01]  /*1500*/  UIADD3 UR4, UR46, 0x40100, URZ ;  /* 0x000401002e047890 */ /* 0x000fe2000fffe03f */
[----:B------:R-:W-:Y:S01]  /*1510*/  WARPGROUP.ARRIVE ;  /* 0x00000000000079c5 */ /* 0x000fe20000000000 */
[----:B------:R-:W-:Y:S02]  /*1520*/  ULEA UR6, UR42, UR45, 0xc ;  /* 0x0000002d2a067291 */ /* 0x000fe4000f8e603f */
[----:B------:R-:W-:Y:S01]  /*1530*/  USHF.R.U32.HI UR4, URZ, 0x4, UR4 ;  /* 0x000000043f047899 */ /* 0x000fe20008011604 */
[----:B------:R-:W-:Y:S01]  /*1540*/  UMOV UR13, 0x40000040 ;  /* 0x40000040000d7882 */ /* 0x000fe20000000000 */
[----:B------:R-:W-:-:S02]  /*1550*/  UMOV UR15, 0x40000040 ;  /* 0x40000040000f7882 */ /* 0x000fc40000000000 */
[----:B------:R-:W-:Y:S01]  /*1560*/  ULOP3.LUT UR4, UR4, 0x3fff, URZ, 0xc0, !UPT ;  /* 0x00003fff04047892 */ /* 0x000fe2000f8ec03f */
[----:B------:R-:W-:Y:S01]  /*1570*/  UMOV UR12, UR6 ;  /* 0x00000006000c7c82 */ /* 0x000fe20008000000 */
[----:B------:R-:W-:Y:S02]  /*1580*/  UIADD3 UR5, UR6, 0x400, URZ ;  /* 0x0000040006057890 */ /* 0x000fe4000fffe03f */
[----:B------:R-:W-:Y:S02]  /*1590*/  ULOP3.LUT UR8, UR4, 0x10000, URZ, 0xfc, !UPT ;  /* 0x0001000004087892 */ /* 0x000fe4000f8efc3f */
[----:B------:R-:W-:Y:S02]  /*15a0*/  UIADD3 UR7, UR6, 0x806, URZ ;  /* 0x0000080606077890 */ /* 0x000fe4000fffe03f */
[----:B------:R-:W-:Y:S02]  /*15b0*/  ULEA UR4, UR42, UR8, 0xa ;  /* 0x000000082a047291 */ /* 0x000fe4000f8e503f */
[----:B------:R-:W-:-:S02]  /*15c0*/  UIADD3 UR10, UR6, 0xc06, URZ ;  /* 0x00000c06060a7890 */ /* 0x000fc4000fffe03f */
[----:B------:R-:W-:-:S03]  /*15d0*/  UIADD3 UR9, UR4, 0x206, URZ ;  /* 0x0000020604097890 */ /* 0x000fc6000fffe03f */
[----:B------:R-:W-:Y:S02]  /*15e0*/  UMOV UR14, UR4 ;  /* 0x00000004000e7c82 */ /* 0x000fe40008000000 */
[----:B------:R-:W-:Y:S01]  /*15f0*/  HGMMA.64x64x16.F32 R56, gdesc[UR12], RZ, !UPT, gsb0 ;  /* 0x00e000000c3879f0 */ /* 0x000fe2000c0008ff */
[----:B------:R-:W-:Y:S01]  /*1600*/  UMOV UR12, UR5 ;  /* 0x00000005000c7c82 */ /* 0x000fe20008000000 */
[----:B------:R-:W-:Y:S01]  /*1610*/  UMOV UR13, 0x40000040 ;  /* 0x40000040000d7882 */ /* 0x000fe20000000000 */
[----:B------:R-:W-:Y:S01]  /*1620*/  UIADD3 UR5, UR6, 0x402, URZ ;  /* 0x0000040206057890 */ /* 0x000fe2000fffe03f */
[----:B------:R-:W-:Y:S02]  /*1630*/  WARPGROUP.DEPBAR.LE gsb0, 0x0 ;  /* 0x00008000000079c5 */ /* 0x000fe40000010000 */
[----:B------:R-:W-:-:S06]  /*1640*/  WARPGROUP.ARRIVE ;  /* 0x00000000000079c5 */ /* 0x000fcc0000000000 */
[----:B------:R-:W-:Y:S01]  /*1650*/  HGMMA.64x64x16.F32 R24, gdesc[UR12], RZ, !UPT, gsb0 ;  /* 0x00e000000c1879f0 */ /* 0x000fe2000c0008ff */
[----:B------:R-:W-:Y:S02]  /*1660*/  UIADD3 UR12, UR6, 0x2, URZ ;  /* 0x00000002060c7890 */ /* 0x000fe4000fffe03f */
[----:B------:R-:W-:Y:S01]  /*1670*/  UIADD3 UR14, UR4, 0x2, URZ ;  /* 0x00000002040e7890 */ /* 0x000fe2000fffe03f */
[----:B------:R-:W-:Y:S01]  /*1680*/  UMOV UR13, 0x40000040 ;  /* 0x40000040000d7882 */ /* 0x000fe20000000000 */
[----:B------:R-:W-:Y:S01]  /*1690*/  UMOV UR15, 0x40000040 ;  /* 0x40000040000f7882 */ /* 0x000fe20000000000 */
[----:B------:R-:W-:Y:S02]  /*16a0*/  WARPGROUP.DEPBAR.LE gsb0, 0x0 ;  /* 0x00008000000079c5 */ /* 0x000fe40000010000 */
[----:B------:R-:W-:-:S06]  /*16b0*/  WARPGROUP.ARRIVE ;  /* 0x00000000000079c5 */ /* 0x000fcc0000000000 */
[----:B------:R-:W-:Y:S01]  /*16c0*/  HGMMA.64x64x16.F32 R56, gdesc[UR12], R56, gsb0 ;  /* 0x00e000000c3879f0 */ /* 0x000fe20008000838 */
[----:B------:R-:W-:Y:S01]  /*16d0*/  UMOV UR12, UR5 ;  /* 0x00000005000c7c82 */ /* 0x000fe20008000000 */
[----:B------:R-:W-:Y:S01]  /*16e0*/  UMOV UR13, 0x40000040 ;  /* 0x40000040000d7882 */ /* 0x000fe20000000000 */
[----:B------:R-:W-:Y:S01]  /*16f0*/  UIADD3 UR5, UR6, 0x404, URZ ;  /* 0x0000040406057890 */ /* 0x000fe2000fffe03f */
[----:B------:R-:W-:Y:S02]  /*1700*/  WARPGROUP.DEPBAR.LE gsb0, 0x0 ;  /* 0x00008000000079c5 */ /* 0x000fe40000010000 */
[----:B------:R-:W-:-:S06]  /*1710*/  WARPGROUP.ARRIVE ;  /* 0x00000000000079c5 */ /* 0x000fcc0000000000 */
[----:B------:R-:W-:Y:S01]  /*1720*/  HGMMA.64x64x16.F32 R24, gdesc[UR12], R24, gsb0 ;  /* 0x00e000000c1879f0 */ /* 0x000fe20008000818 */
        /* <DEDUP_REMOVED lines=56> */
[----:B------:R-:W-:Y:S01]  /*1ab0*/  UMOV UR4, UR7 ;  /* 0x0000000700047c82 */ /* 0x000fe20008000000 */
[----:B------:R-:W-:Y:S01]  /*1ac0*/  UMOV UR6, UR9 ;  /* 0x0000000900067c82 */ /* 0x000fe20008000000 */
[----:B------:R-:W-:Y:S01]  /*1ad0*/  UMOV UR7, 0x40000040 ;  /* 0x4000004000077882 */ /* 0x000fe20000000000 */
[----:B------:R-:W-:Y:S02]  /*1ae0*/  WARPGROUP.DEPBAR.LE gsb0, 0x0 ;  /* 0x00008000000079c5 */ /* 0x000fe40000010000 */
[----:B------:R-:W-:-:S06]  /*1af0*/  WARPGROUP.ARRIVE ;  /* 0x00000000000079c5 */ /* 0x000fcc0000000000 */
[----:B------:R-:W-:Y:S01]  /*1b00*/  HGMMA.64x64x16.F32 R56, gdesc[UR12], R56, gsb0 ;  /* 0x00e000000c3879f0 */ /* 0x000fe20008000838 */
[----:B------:R-:W-:Y:S01]  /*1b10*/  UMOV UR12, UR5 ;  /* 0x00000005000c7c82 */ /* 0x000fe20008000000 */
[----:B------:R-:W-:Y:S01]  /*1b20*/  UMOV UR13, 0x40000040 ;  /* 0x40000040000d7882 */ /* 0x000fe20000000000 */
[----:B------:R-:W-:Y:S01]  /*1b30*/  UMOV UR5, 0x40000040 ;  /* 0x4000004000057882 */ /* 0x000fe20000000000 */
[----:B------:R-:W-:Y:S02]  /*1b40*/  WARPGROUP.DEPBAR.LE gsb0, 0x0 ;  /* 0x00008000000079c5 */ /* 0x000fe40000010000 */
[----:B------:R-:W-:-:S06]  /*1b50*/  WARPGROUP.ARRIVE ;  /* 0x00000000000079c5 */ /* 0x000fcc0000000000 */
[----:B------:R-:W-:Y:S03]  /*1b60*/  HGMMA.64x64x16.F32 R24, gdesc[UR12], R24, gsb0 ;  /* 0x00e000000c1879f0 */ /* 0x000fe60008000818 */
[----:B------:R-:W-:Y:S02]  /*1b70*/  WARPGROUP.DEPBAR.LE gsb0, 0x0 ;  /* 0x00008000000079c5 */ /* 0x000fe40000010000 */
[----:B------:R-:W-:-:S06]  /*1b80*/  WARPGROUP.ARRIVE ;  /* 0x00000000000079c5 */ /* 0x000fcc0000000000 */
[----:B------:R-:W-:Y:S01]  /*1b90*/  HGMMA.64x64x16.F32 R56, gdesc[UR4], R56, gsb0 ;  /* 0x00e00000043879f0 */ /* 0x000fe20008000838 */
[----:B------:R-:W-:Y:S01]  /*1ba0*/  UMOV UR4, UR10 ;  /* 0x0000000a00047c82 */ /* 0x000fe20008000000 */
[----:B------:R-:W-:Y:S01]  /*1bb0*/  UMOV UR5, 0x40000040 ;  /* 0x4000004000057882 */ /* 0x000fe20000000000 */
[----:B------:R-:W-:Y:S02]  /*1bc0*/  WARPGROUP.DEPBAR.LE gsb0, 0x0 ;  /* 0x00008000000079c5 */ /* 0x000fe40000010000 */
[----:B------:R-:W-:-:S06]  /*1bd0*/  WARPGROUP.ARRIVE ;  /* 0x00000000000079c5 */ /* 0x000fcc0000000000 */
[----:B------:R-:W-:Y:S03]  /*1be0*/  HGMMA.64x64x16.F32 R24, gdesc[UR4], R24, gsb0 ;  /* 0x00e00000041879f0 */ /* 0x000fe60008000818 */
[----:B------:R-:W-:Y:S02]  /*1bf0*/  WARPGROUP.DEPBAR.LE gsb0, 0x0 ;  /* 0x00008000000079c5 */ /* 0x000fe40000010000 */
[----:B------:R-:W-:Y:S05]  /*1c00*/  @!P2 BRA `(.L_x_18) ;  /* 0x00000008004ca947 */ /* 0x000fea0003800000 */
[----:B------:R-:W-:Y:S01]  /*1c10*/  UIADD3 UR13, UR42, 0x1, URZ ;  /* 0x000000012a0d7890 */ /* 0x000fe2000fffe03f */
[----:B01----:R-:W-:Y:S01]  /*1c20*/  IMAD.U32 R0, RZ, RZ, UR44 ;  /* 0x0000002cff007e24 */ /* 0x003fe2000f8e00ff */
[----:B------:R-:W-:Y:S02]  /*1c30*/  UMOV UR9, UR42 ;  /* 0x0000002a00097c82 */ /* 0x000fe40008000000 */
[----:B------:R-:W-:-:S04]  /*1c40*/  UISETP.NE.AND UP0, UPT, UR13, 0x4, UPT ;  /* 0x000000040d00788c */ /* 0x000fc8000bf05270 */
[----:B------:R-:W-:Y:S02]  /*1c50*/  USEL UR4, URZ, 0x1, UP0 ;  /* 0x000000013f047887 */ /* 0x000fe40008000000 */
[----:B------:R-:W-:Y:S02]  /*1c60*/  USEL UR13, UR13, URZ, UP0 ;  /* 0x0000003f0d0d7287 */ /* 0x000fe40008000000 */
[----:B------:R-:W-:-:S06]  /*1c70*/  ULOP3.LUT UR4, UR40, UR4, URZ, 0x3c, !UPT ;  /* 0x0000000428047292 */ /* 0x000fcc000f8e3c3f */
[----:B------:R-:W-:-:S07]  /*1c80*/  IMAD.U32 R5, RZ, RZ, UR4 ;  /* 0x00000004ff057e24 */ /* 0x000fce000f8e00ff */
.L_x_25:
[----:B01----:R-:W-:Y:S05]  /*1c90*/  @!P0 BRA `(.L_x_19) ;  /* 0x0000000000048947 */ /* 0x003fea0003800000 */
[----:B------:R-:W-:Y:S01]  /*1ca0*/  BPT.TRAP 0x1 ;  /* 0x000000040000795c */ /* 0x000fe20000300000 */
.L_x_19:
[----:B------:R-:W0:Y:S01]  /*1cb0*/  S2UR UR4, SR_CgaCtaId ;  /* 0x00000000000479c3 */ /* 0x000e220000008800 */
[----:B------:R-:W-:Y:S01]  /*1cc0*/  UMOV UR10, 0x400 ;  /* 0x00000400000a7882 */ /* 0x000fe20000000000 */
[----:B------:R-:W-:Y:S01]  /*1cd0*/  SHF.L.U32 R3, R5, 0x1f, RZ ;  /* 0x0000001f05037819 */ /* 0x000fe200000006ff */
[----:B0-----:R-:W-:-:S04]  /*1ce0*/  ULEA UR10, UR4, UR10, 0x18 ;  /* 0x0000000a040a7291 */ /* 0x001fc8000f8ec03f */
[----:B------:R-:W-:-:S09]  /*1cf0*/  ULEA UR4, UR13, UR10, 0x3 ;  /* 0x0000000a0d047291 */ /* 0x000fd2000f8e183f */
[----:B------:R0:W1:Y:S01]  /*1d00*/  SYNCS.PHASECHK.TRANS64.TRYWAIT P1, [UR4], R3 ;  /* 0x00000003ff0075a7 */ /* 0x0000620008020144 */
[----:B------:R-:W-:Y:S05]  /*1d10*/  @!P0 BRA `(.L_x_20) ;  /* 0x0000000000048947 */ /* 0x000fea0003800000 */
[----:B------:R-:W-:Y:S01]  /*1d20*/  BPT.TRAP 0x1 ;  /* 0x000000040000795c */ /* 0x000fe20000300000 */
.L_x_20:
[----:B-1----:R-:W-:Y:S05]  /*1d30*/  @P1 BRA `(.L_x_21) ;  /* 0x0000000000081947 */ /* 0x002fea0003800000 */
[----:B------:R-:W1:Y:S02]  /*1d40*/  SYNCS.PHASECHK.TRANS64.TRYWAIT P1, [UR4], R3 ;  /* 0x00000003ff0075a7 */ /* 0x000e640008020144 */
[----:B-1----:R-:W-:Y:S05]  /*1d50*/  @!P1 BRA `(.L_x_22) ;  /* 0x0000007000f89947 */ /* 0x002fea0003800000 */
.L_x_21:
[----:B------:R-:W-:Y:S01]  /*1d60*/  ULEA UR12, UR13, UR8, 0xa ;  /* 0x000000080d0c7291 */ /* 0x000fe2000f8e503f */
[----:B------:R-:W-:Y:S01]  /*1d70*/  WARPGROUP.ARRIVE ;  /* 0x00000000000079c5 */ /* 0x000fe20000000000 */
[----:B------:R-:W-:Y:S01]  /*1d80*/  ULEA UR11, UR13, UR45, 0xc ;  /* 0x0000002d0d0b7291 */ /* 0x000fe2000f8e603f */
[----:B------:R-:W-:Y:S01]  /*1d90*/  UMOV UR7, 0x40000040 ;  /* 0x4000004000077882 */ /* 0x000fe20000000000 */
[----:B------:R-:W-:Y:S02]  /*1da0*/  UMOV UR5, 0x40000040 ;  /* 0x4000004000057882 */ /* 0x000fe40000000000 */
[----:B------:R-:W-:Y:S01]  /*1db0*/  UIADD3 UR14, UR11, 0x400, URZ ;  /* 0x000004000b0e7890 */ /* 0x000fe2000fffe03f */
[----:B------:R-:W-:Y:S02]  /*1dc0*/  UMOV UR6, UR12 ;  /* 0x0000000c00067c82 */ /* 0x000fe40008000000 */
[----:B------:R-:W-:Y:S02]  /*1dd0*/  UMOV UR4, UR11 ;  /* 0x0000000b00047c82 */ /* 0x000fe40008000000 */
[----:B------:R-:W-:Y:S01]  /*1de0*/  HGMMA.64x64x16.F32 R56, gdesc[UR4], R56, gsb0 ;  /* 0x00e00000043879f0 */ /* 0x000fe20008000838 */
[----:B------:R-:W-:Y:S01]  /*1df0*/  UMOV UR5, 0x40000040 ;  /* 0x4000004000057882 */ /* 0x000fe20000000000 */
[----:B------:R-:W-:Y:S01]  /*1e00*/  UMOV UR4, UR14 ;  /* 0x0000000e00047c82 */ /* 0x000fe20008000000 */
[----:B------:R-:W-:Y:S01]  /*1e10*/  UIADD3 UR14, UR11, 0x402, URZ ;  /* 0x000004020b0e7890 */ /* 0x000fe2000fffe03f */
[----:B------:R-:W-:-:S02]  /*1e20*/  WARPGROUP.DEPBAR.LE gsb0, 0x0 ;  /* 0x00008000000079c5 */ /* 0x000fc40000010000 */
        /* <DEDUP_REMOVED lines=76> */
[----:B------:R-:W-:Y:S02]  /*22f0*/  WARPGROUP.DEPBAR.LE gsb0, 0x0 ;  /* 0x00008000000079c5 */ /* 0x000fe40000010000 */
[----:B------:R-:W-:-:S06]  /*2300*/  WARPGROUP.ARRIVE ;  /* 0x00000000000079c5 */ /* 0x000fcc0000000000 */
[----:B------:R-:W-:Y:S01]  /*2310*/  HGMMA.64x64x16.F32 R24, gdesc[UR4], R24, gsb0 ;  /* 0x00e00000041879f0 */ /* 0x000fe20008000818 */
[----:B------:R-:W-:Y:S02]  /*2320*/  UIADD3 UR6, UR12, 0x206, URZ ;  /* 0x000002060c067890 */ /* 0x000fe4000fffe03f */
[----:B------:R-:W-:Y:S01]  /*2330*/  UIADD3 UR4, UR11, 0x806, URZ ;  /* 0x000008060b047890 */ /* 0x000fe2000fffe03f */
[----:B------:R-:W-:Y:S01]  /*2340*/  UMOV UR7, 0x40000040 ;  /* 0x4000004000077882 */ /* 0x000fe20000000000 */
[----:B------:R-:W-:Y:S01]  /*2350*/  UMOV UR5, 0x40000040 ;  /* 0x4000004000057882 */ /* 0x000fe20000000000 */
[----:B------:R-:W-:Y:S01]  /*2360*/  UIADD3 UR11, UR11, 0xc06, URZ ;  /* 0x00000c060b0b7890 */ /* 0x000fe2000fffe03f */
        /* <DEDUP_REMOVED lines=10> */
[----:B------:R-:W-:Y:S01]  /*2410*/  BPT.TRAP 0x1 ;  /* 0x000000040000795c */ /* 0x000fe20000300000 */
.L_x_23:
[----:B------:R-:W-:Y:S01]  /*2420*/  ULEA UR10, UR9, UR10, 0x3 ;  /* 0x0000000a090a7291 */ /* 0x000fe2000f8e183f */
[----:B------:R-:W-:-:S03]  /*2430*/  ISETP.GT.U32.AND P1, PT, R18, 0x1, PT ;  /* 0x000000011200780c */ /* 0x000fc60003f24070 */
[----:B------:R-:W-:-:S04]  /*2440*/  UIADD3 UR10, UR10, 0x20, URZ ;  /* 0x000000200a0a7890 */ /* 0x000fc8000fffe03f */
[----:B------:R-:W-:-:S09]  /*2450*/  UPRMT UR10, URZ, 0x654, UR10 ;  /* 0x000006543f0a7896 */ /* 0x000fd2000800000a */
[----:B------:R-:W-:Y:S01]  /*2460*/  SYNCS.ARRIVE.TRANS64.RED.A1T0 RZ, [UR10], RZ ;  /* 0x000000ffffff79a7 */ /* 0x000fe2000810040a */
[----:B------:R-:W-:Y:S05]  /*2470*/  @P1 BRA `(.L_x_24) ;  /* 0x0000000000041947 */ /* 0x000fea0003800000 */
[----:B------:R-:W-:Y:S01]  /*2480*/  BPT.TRAP 0x1 ;  /* 0x000000040000795c */ /* 0x000fe20000300000 */
.L_x_24:
[----:B------:R-:W-:Y:S01]  /*2490*/  UIADD3 UR13, UR13, 0x1, URZ ;  /* 0x000000010d0d7890 */ /* 0x000fe2000fffe03f */
[C---:B------:R-:W-:Y:S01]  /*24a0*/  ISETP.GT.AND P1, PT, R0.reuse, 0x1, PT ;  /* 0x000000010000780c */ /* 0x040fe20003f24270 */
[----:B------:R-:W-:Y:S01]  /*24b0*/  UIADD3 UR9, UR9, 0x1, URZ ;  /* 0x0000000109097890 */ /* 0x000fe2000fffe03f */
[----:B------:R-:W-:Y:S01]  /*24c0*/  VIADD R0, R0, 0xffffffff ;  /* 0xffffffff00007836 */ /* 0x000fe20000000000 */
[----:B------:R-:W-:Y:S02]  /*24d0*/  UISETP.NE.AND UP0, UPT, UR13, 0x4, UPT ;  /* 0x000000040d00788c */ /* 0x000fe4000bf05270 */
[----:B------:R-:W-:Y:S02]  /*24e0*/  UISETP.NE.AND UP1, UPT, UR9, 0x4, UPT ;  /* 0x000000040900788c */ /* 0x000fe4000bf25270 */
[----:B------:R-:W-:Y:S02]  /*24f0*/  USEL UR4, URZ, 0x1, UP0 ;  /* 0x000000013f047887 */ /* 0x000fe40008000000 */
[----:B------:R-:W-:-:S02]  /*2500*/  USEL UR13, UR13, URZ, UP0 ;  /* 0x0000003f0d0d7287 */ /* 0x000fc40008000000 */
[----:B------:R-:W-:Y:S02]  /*2510*/  USEL UR9, UR9, URZ, UP1 ;  /* 0x0000003f09097287 */ /* 0x000fe40008800000 */
[----:B------:R-:W-:Y:S01]  /*2520*/  LOP3.LUT R5, R5, UR4, RZ, 0x3c, !PT ;  /* 0x0000000405057c12 */ /* 0x000fe2000f8e3cff */
[----:B------:R-:W-:Y:S09]  /*2530*/  @P1 BRA `(.L_x_25) ;  /* 0xfffffff400d41947 */ /* 0x000ff2000383ffff */
.L_x_18:
[----:B01----:R-:W0:Y:S02]  /*2540*/  LDC R0, c[0x0][0x28c] ;  /* 0x0000a300ff007b82 */ /* 0x003e240000000800 */
[----:B0-----:R-:W-:-:S13]  /*2550*/  ISETP.GE.AND P1, PT, R0, 0x1, PT ;  /* 0x000000010000780c */ /* 0x001fda0003f26270 */
[----:B------:R-:W-:Y:S05]  /*2560*/  @!P1 BRA `(.L_x_26) ;  /* 0x0000000000389947 */ /* 0x000fea0003800000 */
[----:B------:R-:W-:Y:S05]  /*2570*/  @!P0 BRA `(.L_x_27) ;  /* 0x0000000000048947 */ /* 0x000fea0003800000 */
[----:B------:R-:W-:Y:S01]  /*2580*/  BPT.TRAP 0x1 ;  /* 0x000000040000795c */ /* 0x000fe20000300000 */
.L_x_27:
[----:B------:R-:W0:Y:S01]  /*2590*/  S2UR UR6, SR_CgaCtaId ;  /* 0x00000000000679c3 */ /* 0x000e220000008800 */
[----:B------:R-:W-:Y:S01]  /*25a0*/  UIADD3 UR4, UR44, UR42, URZ ;  /* 0x0000002a2c047290 */ /* 0x000fe2000fffe03f */
[----:B------:R-:W-:Y:S01]  /*25b0*/  ISETP.GT.U32.AND P0, PT, R18, 0x1, PT ;  /* 0x000000011200780c */ /* 0x000fe20003f04070 */
[----:B------:R-:W-:Y:S02]  /*25c0*/  UMOV UR5, 0x400 ;  /* 0x0000040000057882 */ /* 0x000fe40000000000 */
[----:B------:R-:W-:-:S04]  /*25d0*/  USHF.L.U32 UR4, UR4, 0x3, URZ ;  /* 0x0000000304047899 */ /* 0x000fc8000800063f */
[----:B------:R-:W-:Y:S02]  /*25e0*/  ULOP3.LUT UR4, UR4, 0x18, URZ, 0xc0, !UPT ;  /* 0x0000001804047892 */ /* 0x000fe4000f8ec03f */
[----:B0-----:R-:W-:-:S04]  /*25f0*/  ULEA UR5, UR6, UR5, 0x18 ;  /* 0x0000000506057291 */ /* 0x001fc8000f8ec03f */
[----:B------:R-:W-:-:S04]  /*2600*/  UIADD3 UR4, UR5, 0x20, UR4 ;  /* 0x0000002005047890 */ /* 0x000fc8000fffe004 */
[----:B------:R-:W-:-:S09]  /*2610*/  UPRMT UR4, URZ, 0x654, UR4 ;  /* 0x000006543f047896 */ /* 0x000fd20008000004 */
[----:B------:R-:W-:Y:S01]  /*2620*/  SYNCS.ARRIVE.TRANS64.RED.A1T0 RZ, [UR4], RZ ;  /* 0x000000ffffff79a7 */ /* 0x000fe20008100404 */
[----:B------:R-:W-:Y:S05]  /*2630*/  @P0 BRA `(.L_x_26) ;  /* 0x0000000000040947 */ /* 0x000fea0003800000 */
[----:B------:R-:W-:Y:S01]  /*2640*/  BPT.TRAP 0x1 ;  /* 0x000000040000795c */ /* 0x000fe20000300000 */
.L_x_26:
[----:B------:R-:W-:Y:S01]  /*2650*/  IMAD.SHL.U32 R101, R101, 0x40, RZ ;  /* 0x0000004065657824 */ /* 0x000fe200078e00ff */
[----:B------:R-:W-:Y:S01]  /*2660*/  ULDC UR6, c[0x0][0x288] ;  /* 0x0000a20000067ab9 */ /* 0x000fe20000000800 */
[----:B------:R-:W-:Y:S01]  /*2670*/  SHF.R.S32.HI R21, RZ, 0x1f, R19 ;  /* 0x0000001fff157819 */ /* 0x000fe20000011413 */
[----:B------:R-:W-:Y:S01]  /*2680*/  IMAD.SHL.U32 R3, R109, 0x100, RZ ;  /* 0x000001006d037824 */ /* 0x000fe200078e00ff */
[----:B------:R-:W-:Y:S01]  /*2690*/  ULDC.64 UR4, c[0x0][0x5d0] ;  /* 0x0001740000047ab9 */ /* 0x000fe20000000a00 */
[----:B------:R-:W-:Y:S01]  /*26a0*/  LOP3.LUT R8, R101, 0x6, R96, 0xf8, !PT ;  /* 0x0000000665087812 */ /* 0x000fe200078ef860 */
[----:B------:R-:W-:Y:S01]  /*26b0*/  IMAD.WIDE R108, R109, 0x100, R22 ;  /* 0x000001006d6c7825 */ /* 0x000fe200078e0216 */
[----:B------:R-:W-:Y:S01]  /*26c0*/  ISETP.GE.AND P0, PT, R101, UR6, PT ;  /* 0x0000000665007c0c */ /* 0x000fe2000bf06270 */
[----:B------:R-:W-:Y:S01]  /*26d0*/  ULDC UR6, c[0x0][0x284] ;  /* 0x0000a10000067ab9 */ /* 0x000fe20000000800 */
[----:B------:R-:W-:Y:S01]  /*26e0*/  SHF.R.S32.HI R9, RZ, 0x1f, R8 ;  /* 0x0000001fff097819 */ /* 0x000fe20000011408 */
[----:B------:R-:W-:Y:S01]  /*26f0*/  IMAD R0, R21, UR4, RZ ;  /* 0x0000000415007c24 */ /* 0x000fe2000f8e02ff */
[----:B------:R-:W-:-:S03]  /*2700*/  ISETP.GE.OR P0, PT, R3, UR6, P0 ;  /* 0x0000000603007c0c */ /* 0x000fc60008706670 */
[C---:B------:R-:W-:Y:S02]  /*2710*/  IMAD R7, R19.reuse, UR5, R0 ;  /* 0x0000000513077c24 */ /* 0x040fe4000f8e0200 */
[----:B------:R-:W-:Y:S01]  /*2720*/  IMAD.WIDE.U32 R4, R19, UR4, R8 ;  /* 0x0000000413047c25 */ /* 0x000fe2000f8e0008 */
[----:B------:R-:W-:-:S03]  /*2730*/  ULDC.64 UR4, c[0x0][0x5c8] ;  /* 0x0001720000047ab9 */ /* 0x000fc60000000a00 */
[----:B------:R-:W-:Y:S02]  /*2740*/  IMAD R11, R109, UR4, RZ ;  /* 0x000000046d0b7c24 */ /* 0x000fe4000f8e02ff */
[----:B------:R-:W-:Y:S02]  /*2750*/  IMAD.IADD R5, R5, 0x1, R7 ;  /* 0x0000000105057824 */ /* 0x000fe400078e0207 */
[C---:B------:R-:W-:Y:S02]  /*2760*/  IMAD R11, R108.reuse, UR5, R11 ;  /* 0x000000056c0b7c24 */ /* 0x040fe4000f8e020b */
[----:B------:R-:W-:-:S04]  /*2770*/  IMAD.WIDE.U32 R112, R108, UR4, R4 ;  /* 0x000000046c707c25 */ /* 0x000fc8000f8e0004 */
[----:B------:R-:W-:Y:S01]  /*2780*/  IMAD.MOV.U32 R0, RZ, RZ, -0x1 ;  /* 0xffffffffff007424 */ /* 0x000fe200078e00ff */
[----:B------:R-:W-:Y:S06]  /*2790*/  @P0 BRA `(.L_x_28) ;  /* 0x0000004c00000947 */ /* 0x000fec0003800000 */
[----:B-----5:R-:W-:Y:S01]  /*27a0*/  FSETP.NEU.AND P1, PT, R89, RZ, PT ;  /* 0x000000ff5900720b */ /* 0x020fe20003f2d000 */
[----:B------:R-:W-:Y:S01]  /*27b0*/  IMAD.IADD R4, R90, 0x1, -R101 ;  /* 0x000000015a047824 */ /* 0x000fe200078e0a65 */
[----:B------:R-:W-:Y:S01]  /*27c0*/  BSSY B0, `(.L_x_28) ;  /* 0x00004bd000007945 */ /* 0x000fe20003800000 */
[----:B------:R-:W-:Y:S02]  /*27d0*/  IMAD.IADD R3, R100, 0x1, -R3 ;  /* 0x0000000164037824 */ /* 0x000fe400078e0a03 */
[----:B------:R-:W-:Y:S01]  /*27e0*/  IMAD.IADD R105, R113, 0x1, R11 ;  /* 0x0000000171697824 */ /* 0x000fe200078e020b */
[----:B------:R-:W-:-:S04]  /*27f0*/  ISETP.GT.AND P6, PT, R4, RZ, PT ;  /* 0x000000ff0400720c */ /* 0x000fc80003fc4270 */
[----:B------:R-:W-:-:S03]  /*2800*/  ISETP.GT.AND P0, PT, R3, RZ, P6 ;  /* 0x000000ff0300720c */ /* 0x000fc60003704270 */
[----:B------:R-:W-:Y:S10]  /*2810*/  @!P1 BRA `(.L_x_29) ;  /* 0x0000003400709947 */ /* 0x000ff40003800000 */
[----:B------:R-:W0:Y:S01]  /*2820*/  LDC.64 R14, c[0x0][0x5b8] ;  /* 0x00016e00ff0e7b82 */ /* 0x000e220000000a00 */
[----:B------:R-:W-:-:S07]  /*2830*/  ULDC.64 UR4, c[0x0][0x5c0] ;  /* 0x0001700000047ab9 */ /* 0x000fce0000000a00 */
[----:B------:R-:W1:Y:S08]  /*2840*/  LDC.64 R106, c[0x0][0x5b0] ;  /* 0x00016c00ff6a7b82 */ /* 0x000e700000000a00 */
[----:B------:R-:W2:Y:S01]  /*2850*/  LDC.64 R12, c[0x0][0x5a8] ;  /* 0x00016a00ff0c7b82 */ /* 0x000ea20000000a00 */
[-C--:B0-----:R-:W-:Y:S02]  /*2860*/  IMAD R6, R21, R14.reuse, RZ ;  /* 0x0000000e15067224 */ /* 0x081fe400078e02ff */
[----:B------:R-:W-:-:S04]  /*2870*/  IMAD.WIDE.U32 R20, R19, R14, R8 ;  /* 0x0000000e13147225 */ /* 0x000fc800078e0008 */
[----:B------:R-:W-:Y:S02]  /*2880*/  IMAD R101, R19, R15, R6 ;  /* 0x0000000f13657224 */ /* 0x000fe400078e0206 */
[-C--:B-1----:R-:W-:Y:S02]  /*2890*/  IMAD R5, R109, R106.reuse, RZ ;  /* 0x0000006a6d057224 */ /* 0x082fe400078e02ff */
[----:B------:R-:W-:Y:S02]  /*28a0*/  IMAD.IADD R103, R21, 0x1, R101 ;  /* 0x0000000115677824 */ /* 0x000fe400078e0265 */
[----:B------:R-:W-:Y:S02]  /*28b0*/  IMAD.MOV.U32 R102, RZ, RZ, R20 ;  /* 0x000000ffff667224 */ /* 0x000fe400078e0014 */
[C---:B------:R-:W-:Y:S02]  /*28c0*/  IMAD R119, R108.reuse, R107, R5 ;  /* 0x0000006b6c777224 */ /* 0x040fe400078e0205 */
[----:B------:R-:W-:-:S04]  /*28d0*/  IMAD.WIDE.U32 R6, R108, R106, R102 ;  /* 0x0000006a6c067225 */ /* 0x000fc800078e0066 */
[----:B------:R-:W-:Y:S01]  /*28e0*/  IMAD.IADD R5, R7, 0x1, R119 ;  /* 0x0000000107057824 */ /* 0x000fe200078e0277 */
[----:B--2---:R-:W-:-:S04]  /*28f0*/  LEA R10, P1, R6, R12, 0x1 ;  /* 0x0000000c060a7211 */ /* 0x004fc800078208ff */
[----:B------:R-:W-:-:S05]  /*2900*/  LEA.HI.X R11, R6, R13, R5, 0x1, P1 ;  /* 0x0000000d060b7211 */ /* 0x000fca00008f0c05 */
[----:B------:R-:W2:Y:S01]  /*2910*/  @P0 LDG.E.LTC128B.U16 R5, desc[UR36][R10.64] ;  /* 0x000000240a050981 */ /* 0x000ea2000c1e1520 */
[----:B------:R-:W-:Y:S01]  /*2920*/  ISETP.GT.AND P4, PT, R4, 0x1, PT ;  /* 0x000000010400780c */ /* 0x000fe20003f84270 */
[----:B------:R-:W-:Y:S01]  /*2930*/  IMAD.WIDE.U32 R6, R108, R106, R8 ;  /* 0x0000006a6c067225 */ /* 0x000fe200078e0008 */
[----:B------:R-:W-:Y:S01]  /*2940*/  BSSY B1, `(.L_x_30) ;  /* 0x0000013000017945 */ /* 0x000fe20003800000 */
[----:B------:R-:W-:Y:S02]  /*2950*/  SHF.L.U64.HI R113, R106, 0x3, R107 ;  /* 0x000000036a717819 */ /* 0x000fe4000001026b */
[----:B------:R-:W-:Y:S01]  /*2960*/  IMAD.IADD R7, R119, 0x1, R7 ;  /* 0x0000000177077824 */ /* 0x000fe200078e0207 */
[----:B------:R-:W-:Y:S01]  /*2970*/  P2R R117, PR, RZ, 0x10 ;  /* 0x00000010ff757803 */ /* 0x000fe20000000000 */
[----:B------:R-:W-:-:S04]  /*2980*/  IMAD.WIDE.U32 R110, R19, R14, R6 ;  /* 0x0000000e136e7225 */ /* 0x000fc800078e0006 */
[----:B------:R-:W-:Y:S01]  /*2990*/  IMAD.IADD R7, R101, 0x1, R111 ;  /* 0x0000000165077824 */ /* 0x000fe200078e026f */
[----:B------:R-:W-:-:S04]  /*29a0*/  LEA R6, P2, R110, R12, 0x1 ;  /* 0x0000000c6e067211 */ /* 0x000fc800078408ff */
[----:B------:R-:W-:Y:S01]  /*29b0*/  LEA.HI.X R7, R110, R13, R7, 0x1, P2 ;  /* 0x0000000d6e077211 */ /* 0x000fe200010f0c07 */
[----:B--2---:R-:W-:-:S05]  /*29c0*/  HADD2.F32 R104, -RZ, R5.H0_H0 ;  /* 0x20000005ff687230 */ /* 0x004fca0000004100 */
[----:B------:R-:W-:Y:S01]  /*29d0*/  FMUL R15, R104, R89 ;  /* 0x00000059680f7220 */ /* 0x000fe20000400000 */
[----:B------:R-:W-:-:S03]  /*29e0*/  LEA R104, P1, R112, UR4, 0x1 ;  /* 0x0000000470687c11 */ /* 0x000fc6000f8208ff */
[----:B------:R-:W-:Y:S01]  /*29f0*/  FFMA R15, R56, R88, R15 ;  /* 0x00000058380f7223 */ /* 0x000fe2000000000f */
[----:B------:R-:W-:Y:S01]  /*2a00*/  LEA.HI.X R105, R112, UR5, R105, 0x1, P1 ;  /* 0x0000000570697c11 */ /* 0x000fe200088f0c69 */
[----:B------:R-:W-:Y:S01]  /*2a10*/  IMAD.SHL.U32 R112, R106, 0x8, RZ ;  /* 0x000000086a707824 */ /* 0x000fe200078e00ff */
[----:B------:R-:W-:Y:S02]  /*2a20*/  ISETP.GT.AND P1, PT, R3, RZ, P4 ;  /* 0x000000ff0300720c */ /* 0x000fe40002724270 */
[----:B------:R-:W-:-:S05]  /*2a30*/  F2FP.F16.F32.PACK_AB R15, RZ, R15 ;  /* 0x0000000fff0f723e */ /* 0x000fca00000000ff */
[----:B------:R0:W-:Y:S06]  /*2a40*/  @P0 STG.E.U16 desc[UR36][R104.64], R15 ;  /* 0x0000000f68000986 */ /* 0x0001ec000c101524 */
[----:B------:R-:W-:Y:S05]  /*2a50*/  @!P1 BRA `(.L_x_31) ;  /* 0x0000000000049947 */ /* 0x000fea0003800000 */
[----:B------:R1:W5:Y:S02]  /*2a60*/  LDG.E.LTC128B.U16 R5, desc[UR36][R6.64+0x2] ;  /* 0x0000022406057981 */ /* 0x000364000c1e1520 */
.L_x_31:
[----:B------:R-:W-:Y:S05]  /*2a70*/  BSYNC B1 ;  /* 0x0000000000017941 */ /* 0x000fea0003800000 */
.L_x_30:
[----:B-----5:R-:W-:Y:S01]  /*2a80*/  HADD2.F32 R10, -RZ, R5.H0_H0 ;  /* 0x20000005ff0a7230 */ /* 0x020fe20000004100 */
[----:B------:R-:W-:Y:S01]  /*2a90*/  ISETP.GT.AND P0, PT, R3, 0x8, P6 ;  /* 0x000000080300780c */ /* 0x000fe20003704270 */
[----:B------:R-:W-:Y:S01]  /*2aa0*/  IMAD.WIDE.U32 R114, R108, R106, R112 ;  /* 0x0000006a6c727225 */ /* 0x000fe200078e0070 */
[----:B0-----:R-:W-:-:S03]  /*2ab0*/  PRMT R15, R5, 0x7610, R15 ;  /* 0x00007610050f7816 */ /* 0x001fc6000000000f */
[----:B------:R-:W-:Y:S01]  /*2ac0*/  FMUL R10, R10, R89 ;  /* 0x000000590a0a7220 */ /* 0x000fe20000400000 */
[----:B------:R-:W-:Y:S01]  /*2ad0*/  IMAD.IADD R119, R119, 0x1, R115 ;  /* 0x0000000177777824 */ /* 0x000fe200078e0273 */
[----:B------:R-:W-:Y:S02]  /*2ae0*/  IADD3 R11, P2, R20, R114, RZ ;  /* 0x00000072140b7210 */ /* 0x000fe40007f5e0ff */
[----:B------:R-:W-:-:S03]  /*2af0*/  FFMA R57, R57, R88, R10 ;  /* 0x0000005839397223 */ /* 0x000fc6000000000a */
[----:B------:R-:W-:Y:S01]  /*2b00*/  IMAD.X R56, R119, 0x1, R103, P2 ;  /* 0x0000000177387824 */ /* 0x000fe200010e0667 */
[C---:B------:R-:W-:Y:S02]  /*2b10*/  LEA R10, P2, R11.reuse, R12, 0x1 ;  /* 0x0000000c0b0a7211 */ /* 0x040fe400078408ff */
[----:B------:R-:W-:Y:S02]  /*2b20*/  F2FP.F16.F32.PACK_AB R57, RZ, R57 ;  /* 0x00000039ff39723e */ /* 0x000fe400000000ff */
[----:B------:R-:W-:Y:S01]  /*2b30*/  LEA.HI.X R11, R11, R13, R56, 0x1, P2 ;  /* 0x0000000d0b0b7211 */ /* 0x000fe200010f0c38 */
[----:B------:R-:W-:Y:S01]  /*2b40*/  @P1 IMAD.MOV.U32 R56, RZ, RZ, R104 ;  /* 0x000000ffff381224 */ /* 0x000fe200078e0068 */
[----:B------:R-:W-:Y:S01]  /*2b50*/  PRMT R111, R57, 0x7610, R111 ;  /* 0x00007610396f7816 */ /* 0x000fe2000000006f */
[----:B------:R-:W-:-:S05]  /*2b60*/  @P1 IMAD.MOV.U32 R57, RZ, RZ, R105 ;  /* 0x000000ffff391224 */ /* 0x000fca00078e0069 */
[----:B------:R0:W-:Y:S04]  /*2b70*/  @P1 STG.E.U16 desc[UR36][R56.64+0x2], R111 ;  /* 0x0000026f38001986 */ /* 0x0001e8000c101524 */
[----:B------:R-:W2:Y:S01]  /*2b80*/  @P0 LDG.E.LTC128B.U16 R15, desc[UR36][R10.64] ;  /* 0x000000240a0f0981 */ /* 0x000ea2000c1e1520 */
[----:B------:R-:W-:Y:S01]  /*2b90*/  IADD3 R114, P1, R8, R114, RZ ;  /* 0x0000007208727210 */ /* 0x000fe20007f3e0ff */
[----:B------:R-:W-:Y:S01]  /*2ba0*/  BSSY B1, `(.L_x_32) ;  /* 0x0000012000017945 */ /* 0x000fe20003800000 */
[----:B------:R-:W-:-:S03]  /*2bb0*/  SHF.L.U64.HI R121, R94, 0x1, R93 ;  /* 0x000000015e797819 */ /* 0x000fc6000001025d */
[----:B------:R-:W-:Y:S01]  /*2bc0*/  IMAD.X R115, R9, 0x1, R119, P1 ;  /* 0x0000000109737824 */ /* 0x000fe200008e0677 */
[----:B------:R-:W-:Y:S01]  /*2bd0*/  ISETP.GT.AND P1, PT, R3, 0x8, P4 ;  /* 0x000000080300780c */ /* 0x000fe20002724270 */
[----:B------:R-:W-:Y:S02]  /*2be0*/  IMAD.SHL.U32 R119, R94, 0x2, RZ ;  /* 0x000000025e777824 */ /* 0x000fe400078e00ff */
[----:B------:R-:W-:-:S04]  /*2bf0*/  IMAD.WIDE.U32 R114, R19, R14, R114 ;  /* 0x0000000e13727225 */ /* 0x000fc800078e0072 */
[----:B0-----:R-:W-:Y:S01]  /*2c00*/  IMAD.IADD R57, R101, 0x1, R115 ;  /* 0x0000000165397824 */ /* 0x001fe200078e0273 */
[----:B------:R-:W-:-:S04]  /*2c10*/  LEA R56, P3, R114, R12, 0x1 ;  /* 0x0000000c72387211 */ /* 0x000fc800078608ff */
[----:B------:R-:W-:Y:S01]  /*2c20*/  LEA.HI.X R57, R114, R13, R57, 0x1, P3 ;  /* 0x0000000d72397211 */ /* 0x000fe200018f0c39 */
[----:B--2---:R-:W-:-:S05]  /*2c30*/  HADD2.F32 R110, -RZ, R15.H0_H0 ;  /* 0x2000000fff6e7230 */ /* 0x004fca0000004100 */
[----:B------:R-:W-:Y:S01]  /*2c40*/  FMUL R5, R110, R89 ;  /* 0x000000596e057220 */ /* 0x000fe20000400000 */
[----:B------:R-:W-:-:S03]  /*2c50*/  IADD3 R110, P2, R119, R104, RZ ;  /* 0x00000068776e7210 */ /* 0x000fc60007f5e0ff */
[----:B------:R-:W-:Y:S02]  /*2c60*/  FFMA R5, R58, R88, R5 ;  /* 0x000000583a057223 */ /* 0x000fe40000000005 */
[----:B------:R-:W-:-:S03]  /*2c70*/  IMAD.X R111, R121, 0x1, R105, P2 ;  /* 0x00000001796f7824 */ /* 0x000fc600010e0669 */
[----:B------:R-:W-:-:S05]  /*2c80*/  F2FP.F16.F32.PACK_AB R5, RZ, R5 ;  /* 0x00000005ff05723e */ /* 0x000fca00000000ff */
[----:B------:R0:W-:Y:S01]  /*2c90*/  @P0 STG.E.U16 desc[UR36][R110.64], R5 ;  /* 0x000000056e000986 */ /* 0x0001e2000c101524 */
[----:B------:R-:W-:Y:S05]  /*2ca0*/  @!P1 BRA `(.L_x_33) ;  /* 0x0000000000049947 */ /* 0x000fea0003800000 */
[----:B------:R2:W5:Y:S02]  /*2cb0*/  LDG.E.LTC128B.U16 R15, desc[UR36][R56.64+0x2] ;  /* 0x00000224380f7981 */ /* 0x000564000c1e1520 */
.L_x_33:
[----:B------:R-:W-:Y:S05]  /*2cc0*/  BSYNC B1 ;  /* 0x0000000000017941 */ /* 0x000fea0003800000 */
.L_x_32:
[----:B-----5:R-:W-:Y:S01]  /*2cd0*/  HADD2.F32 R10, -RZ, R15.H0_H0 ;  /* 0x2000000fff0a7230 */ /* 0x020fe20000004100 */
[----:B------:R-:W-:Y:S01]  /*2ce0*/  ISETP.GT.AND P4, PT, R4, 0x8, PT ;  /* 0x000000080400780c */ /* 0x000fe20003f84270 */
[----:B------:R-:W-:Y:S01]  /*2cf0*/  IMAD.MOV.U32 R58, RZ, RZ, R110 ;  /* 0x000000ffff3a7224 */ /* 0x000fe200078e006e */
[----:B------:R-:W-:Y:S01]  /*2d00*/  BSSY B1, `(.L_x_34) ;  /* 0x000000b000017945 */ /* 0x000fe20003800000 */
[----:B------:R-:W-:Y:S01]  /*2d10*/  PRMT R114, R15, 0x7610, R114 ;  /* 0x000076100f727816 */ /* 0x000fe20000000072 */
[----:B------:R-:W-:Y:S01]  /*2d20*/  FMUL R10, R10, R89 ;  /* 0x000000590a0a7220 */ /* 0x000fe20000400000 */
[----:B------:R-:W-:Y:S02]  /*2d30*/  ISETP.GT.AND P0, PT, R3, RZ, P4 ;  /* 0x000000ff0300720c */ /* 0x000fe40002704270 */
[----:B------:R-:W-:Y:S01]  /*2d40*/  P2R R115, PR, RZ, 0x10 ;  /* 0x00000010ff737803 */ /* 0x000fe20000000000 */
[----:B------:R-:W-:Y:S01]  /*2d50*/  FFMA R10, R59, R88, R10 ;  /* 0x000000583b0a7223 */ /* 0x000fe2000000000a */
[----:B------:R-:W-:-:S04]  /*2d60*/  IMAD.MOV.U32 R59, RZ, RZ, R111 ;  /* 0x000000ffff3b7224 */ /* 0x000fc800078e006f */
[----:B------:R-:W-:-:S05]  /*2d70*/  F2FP.F16.F32.PACK_AB R10, RZ, R10 ;  /* 0x0000000aff0a723e */ /* 0x000fca00000000ff */
[----:B------:R3:W-:Y:S01]  /*2d80*/  @P1 STG.E.U16 desc[UR36][R58.64+0x2], R10 ;  /* 0x0000020a3a001986 */ /* 0x0007e2000c101524 */
[----:B------:R-:W-:Y:S05]  /*2d90*/  @!P0 BRA `(.L_x_35) ;  /* 0x0000000000048947 */ /* 0x000fea0003800000 */
[----:B------:R4:W5:Y:S02]  /*2da0*/  LDG.E.LTC128B.U16 R114, desc[UR36][R6.64+0x10] ;  /* 0x0000102406727981 */ /* 0x000964000c1e1520 */
.L_x_35:
[----:B------:R-:W-:Y:S05]  /*2db0*/  BSYNC B1 ;  /* 0x0000000000017941 */ /* 0x000fea0003800000 */
.L_x_34:
[----:B---3-5:R-:W-:Y:S01]  /*2dc0*/  HADD2.F32 R10, -RZ, R114.H0_H0 ;  /* 0x20000072ff0a7230 */ /* 0x028fe20000004100 */
[C---:B0-----:R-:W-:Y:S01]  /*2dd0*/  SHF.L.U64.HI R5, R95.reuse, 0x1, R92 ;  /* 0x000000015f057819 */ /* 0x041fe2000001025c */
[----:B------:R-:W-:Y:S01]  /*2de0*/  IMAD.SHL.U32 R15, R95, 0x2, RZ ;  /* 0x000000025f0f7824 */ /* 0x000fe200078e00ff */
[----:B------:R-:W-:Y:S01]  /*2df0*/  ISETP.GT.AND P3, PT, R4, 0x9, PT ;  /* 0x000000090400780c */ /* 0x000fe20003f64270 */
[----:B------:R-:W-:Y:S01]  /*2e00*/  BSSY B1, `(.L_x_36) ;  /* 0x000000b000017945 */ /* 0x000fe20003800000 */
[----:B------:R-:W-:Y:S02]  /*2e10*/  FMUL R11, R10, R89 ;  /* 0x000000590a0b7220 */ /* 0x000fe40000400000 */
[----:B------:R-:W-:Y:S02]  /*2e20*/  IADD3 R10, P1, P2, R15, R104, R119 ;  /* 0x000000680f0a7210 */ /* 0x000fe40007a3e077 */
[----:B------:R-:W-:Y:S01]  /*2e30*/  FFMA R60, R60, R88, R11 ;  /* 0x000000583c3c7223 */ /* 0x000fe2000000000b */
[----:B------:R-:W-:-:S02]  /*2e40*/  P2R R118, PR, RZ, 0x8 ;  /* 0x00000008ff767803 */ /* 0x000fc40000000000 */
[----:B------:R-:W-:Y:S02]  /*2e50*/  IADD3.X R11, R5, R105, R121, P1, P2 ;  /* 0x00000069050b7210 */ /* 0x000fe40000fe4479 */
[----:B------:R-:W-:Y:S02]  /*2e60*/  F2FP.F16.F32.PACK_AB R60, RZ, R60 ;  /* 0x0000003cff3c723e */ /* 0x000fe400000000ff */
[----:B------:R-:W-:-:S03]  /*2e70*/  ISETP.GT.AND P1, PT, R3, RZ, P3 ;  /* 0x000000ff0300720c */ /* 0x000fc60001f24270 */
[----:B------:R0:W-:Y:S10]  /*2e80*/  @P0 STG.E.U16 desc[UR36][R104.64+0x10], R60 ;  /* 0x0000103c68000986 */ /* 0x0001f4000c101524 */
[----:B------:R-:W-:Y:S05]  /*2e90*/  @!P1 BRA `(.L_x_37) ;  /* 0x0000000000049947 */ /* 0x000fea0003800000 */
[----:B------:R3:W5:Y:S02]  /*2ea0*/  LDG.E.LTC128B.U16 R114, desc[UR36][R6.64+0x12] ;  /* 0x0000122406727981 */ /* 0x000764000c1e1520 */
.L_x_37:
[----:B------:R-:W-:Y:S05]  /*2eb0*/  BSYNC B1 ;  /* 0x0000000000017941 */ /* 0x000fea0003800000 */
.L_x_36:
[----:B0----5:R-:W-:Y:S01]  /*2ec0*/  HADD2.F32 R60, -RZ, R114.H0_H0 ;  /* 0x20000072ff3c7230 */ /* 0x021fe20000004100 */
[----:B------:R-:W-:Y:S01]  /*2ed0*/  ISETP.GT.AND P0, PT, R3, 0x8, P4 ;  /* 0x000000080300780c */ /* 0x000fe20002704270 */
[----:B------:R-:W-:Y:S03]  /*2ee0*/  BSSY B1, `(.L_x_38) ;  /* 0x000000a000017945 */ /* 0x000fe60003800000 */
[----:B------:R-:W-:-:S04]  /*2ef0*/  FMUL R60, R60, R89 ;  /* 0x000000593c3c7220 */ /* 0x000fc80000400000 */
[----:B------:R-:W-:Y:S01]  /*2f00*/  FFMA R60, R61, R88, R60 ;  /* 0x000000583d3c7223 */ /* 0x000fe2000000003c */
[----:B------:R-:W-:-:S04]  /*2f10*/  @P1 IMAD.MOV.U32 R61, RZ, RZ, R105 ;  /* 0x000000ffff3d1224 */ /* 0x000fc800078e0069 */
[----:B------:R-:W-:-:S04]  /*2f20*/  F2FP.F16.F32.PACK_AB R60, RZ, R60 ;  /* 0x0000003cff3c723e */ /* 0x000fc800000000ff */
[----:B------:R-:W-:Y:S01]  /*2f30*/  PRMT R119, R60, 0x7610, R119 ;  /* 0x000076103c777816 */ /* 0x000fe20000000077 */
[----:B------:R-:W-:-:S05]  /*2f40*/  @P1 IMAD.MOV.U32 R60, RZ, RZ, R104 ;  /* 0x000000ffff3c1224 */ /* 0x000fca00078e0068 */
[----:B------:R0:W-:Y:S01]  /*2f50*/  @P1 STG.E.U16 desc[UR36][R60.64+0x12], R119 ;  /* 0x000012773c001986 */ /* 0x0001e2000c101524 */
[----:B------:R-:W-:Y:S05]  /*2f60*/  @!P0 BRA `(.L_x_39) ;  /* 0x0000000000048947 */ /* 0x000fea0003800000 */
[----:B------:R0:W5:Y:S02]  /*2f70*/  LDG.E.LTC128B.U16 R114, desc[UR36][R56.64+0x10] ;  /* 0x0000102438727981 */ /* 0x000164000c1e1520 */
.L_x_39:
[----:B------:R-:W-:Y:S05]  /*2f80*/  BSYNC B1 ;  /* 0x0000000000017941 */ /* 0x000fea0003800000 */
.L_x_38:
[----:B0----5:R-:W-:Y:S01]  /*2f90*/  HADD2.F32 R60, -RZ, R114.H0_H0 ;  /* 0x20000072ff3c7230 */ /* 0x021fe20000004100 */
[----:B------:R-:W-:Y:S01]  /*2fa0*/  ISETP.GT.AND P1, PT, R3, 0x8, P3 ;  /* 0x000000080300780c */ /* 0x000fe20001f24270 */
[----:B------:R-:W-:Y:S03]  /*2fb0*/  BSSY B1, `(.L_x_40) ;  /* 0x0000007000017945 */ /* 0x000fe60003800000 */
[----:B------:R-:W-:-:S04]  /*2fc0*/  FMUL R61, R60, R89 ;  /* 0x000000593c3d7220 */ /* 0x000fc80000400000 */
[----:B------:R-:W-:-:S05]  /*2fd0*/  FFMA R61, R62, R88, R61 ;  /* 0x000000583e3d7223 */ /* 0x000fca000000003d */
[----:B------:R-:W-:-:S05]  /*2fe0*/  F2FP.F16.F32.PACK_AB R61, RZ, R61 ;  /* 0x0000003dff3d723e */ /* 0x000fca00000000ff */
[----:B------:R0:W-:Y:S01]  /*2ff0*/  @P0 STG.E.U16 desc[UR36][R58.64+0x10], R61 ;  /* 0x0000103d3a000986 */ /* 0x0001e2000c101524 */
[----:B------:R-:W-:Y:S05]  /*3000*/  @!P1 BRA `(.L_x_41) ;  /* 0x0000000000049947 */ /* 0x000fea0003800000 */
[----:B------:R0:W5:Y:S02]  /*3010*/  LDG.E.LTC128B.U16 R114, desc[UR36][R56.64+0x12] ;  /* 0x0000122438727981 */ /* 0x000164000c1e1520 */
.L_x_41:
[----:B------:R-:W-:Y:S05]  /*3020*/  BSYNC B1 ;  /* 0x0000000000017941 */ /* 0x000fea0003800000 */
.L_x_40:
[----:B-----5:R-:W-:Y:S01]  /*3030*/  HADD2.F32 R60, -RZ, R114.H0_H0 ;  /* 0x20000072ff3c7230 */ /* 0x020fe20000004100 */
[----:B------:R-:W-:Y:S01]  /*3040*/  IADD3 R123, P0, R108, 0x80, RZ ;  /* 0x000000806c7b7810 */ /* 0x000fe20007f1e0ff */
[----:B------:R-:W-:Y:S01]  /*3050*/  BSSY B1, `(.L_x_42) ;  /* 0x000000b000017945 */ /* 0x000fe20003800000 */
[----:B------:R-:W-:Y:S02]  /*3060*/  ISETP.GT.AND P2, PT, R4, 0x10, PT ;  /* 0x000000100400780c */ /* 0x000fe40003f44270 */
[----:B------:R-:W-:Y:S01]  /*3070*/  FMUL R60, R60, R89 ;  /* 0x000000593c3c7220 */ /* 0x000fe20000400000 */
[----:B------:R-:W-:Y:S01]  /*3080*/  IMAD.X R109, RZ, RZ, R109, P0 ;  /* 0x000000ffff6d7224 */ /* 0x000fe200000e066d */
[----:B------:R-:W-:Y:S02]  /*3090*/  ISETP.GT.AND P0, PT, R3, RZ, P2 ;  /* 0x000000ff0300720c */ /* 0x000fe40001704270 */
[----:B------:R-:W-:Y:S01]  /*30a0*/  FFMA R60, R63, R88, R60 ;  /* 0x000000583f3c7223 */ /* 0x000fe2000000003c */
[----:B------:R-:W-:-:S04]  /*30b0*/  P2R R119, PR, RZ, 0x4 ;  /* 0x00000004ff777803 */ /* 0x000fc80000000000 */
[----:B------:R-:W-:-:S05]  /*30c0*/  F2FP.F16.F32.PACK_AB R60, RZ, R60 ;  /* 0x0000003cff3c723e */ /* 0x000fca00000000ff */
[----:B------:R0:W-:Y:S01]  /*30d0*/  @P1 STG.E.U16 desc[UR36][R58.64+0x12], R60 ;  /* 0x0000123c3a001986 */ /* 0x0001e2000c101524 */
[----:B------:R-:W-:Y:S05]  /*30e0*/  @!P0 BRA `(.L_x_43) ;  /* 0x0000000000048947 */ /* 0x000fea0003800000 */
[----:B------:R0:W5:Y:S02]  /*30f0*/  LDG.E.LTC128B.U16 R114, desc[UR36][R6.64+0x20] ;  /* 0x0000202406727981 */ /* 0x000164000c1e1520 */
.L_x_43:
[----:B------:R-:W-:Y:S05]  /*3100*/  BSYNC B1 ;  /* 0x0000000000017941 */ /* 0x000fea0003800000 */
.L_x_42:
[----:B0----5:R-:W-:Y:S01]  /*3110*/  HADD2.F32 R60, -RZ, R114.H0_H0 ;  /* 0x20000072ff3c7230 */ /* 0x021fe20000004100 */
[----:B------:R-:W-:Y:S01]  /*3120*/  ISETP.GT.AND P1, PT, R4, 0x11, PT ;  /* 0x000000110400780c */ /* 0x000fe20003f24270 */
[-C--:B------:R-:W-:Y:S01]  /*3130*/  IMAD.WIDE.U32 R62, R123, R106.reuse, R8 ;  /* 0x0000006a7b3e7225 */ /* 0x080fe200078e0008 */
[----:B------:R-:W-:Y:S03]  /*3140*/  BSSY B1, `(.L_x_44) ;  /* 0x0000021000017945 */ /* 0x000fe60003800000 */
[----:B------:R-:W-:Y:S01]  /*3150*/  FMUL R21, R60, R89 ;  /* 0x000000593c157220 */ /* 0x000fe20000400000 */
[----:B------:R-:W-:-:S03]  /*3160*/  IMAD R60, R109, R106, RZ ;  /* 0x0000006a6d3c7224 */ /* 0x000fc600078e02ff */
[----:B------:R-:W-:Y:S01]  /*3170*/  FFMA R21, R64, R88, R21 ;  /* 0x0000005840157223 */ /* 0x000fe20000000015 */
[C---:B------:R-:W-:Y:S02]  /*3180*/  IMAD R121, R123.reuse, R107, R60 ;  /* 0x0000006b7b797224 */ /* 0x040fe400078e023c */
[----:B------:R-:W-:Y:S02]  /*3190*/  IMAD.WIDE.U32 R60, R123, R106, R102 ;  /* 0x0000006a7b3c7225 */ /* 0x000fe400078e0066 */
[----:B------:R-:W-:Y:S02]  /*31a0*/  F2FP.F16.F32.PACK_AB R21, RZ, R21 ;  /* 0x00000015ff15723e */ /* 0x000fe400000000ff */
[----:B------:R-:W-:Y:S02]  /*31b0*/  IMAD.IADD R63, R121, 0x1, R63 ;  /* 0x00000001793f7824 */ /* 0x000fe400078e023f */
[----:B------:R-:W-:Y:S01]  /*31c0*/  PRMT R107, R21, 0x7610, R107 ;  /* 0x00007610156b7816 */ /* 0x000fe2000000006b */
[----:B------:R-:W-:-:S02]  /*31d0*/  IMAD.IADD R21, R61, 0x1, R121 ;  /* 0x000000013d157824 */ /* 0x000fc400078e0279 */
[----:B------:R-:W-:Y:S02]  /*31e0*/  IMAD.WIDE.U32 R108, R19, R14, R62 ;  /* 0x0000000e136c7225 */ /* 0x000fe400078e003e */
[----:B------:R0:W-:Y:S01]  /*31f0*/  @P0 STG.E.U16 desc[UR36][R104.64+0x20], R107 ;  /* 0x0000206b68000986 */ /* 0x0001e2000c101524 */
[----:B------:R-:W-:-:S04]  /*3200*/  LEA R62, P0, R60, R12, 0x1 ;  /* 0x0000000c3c3e7211 */ /* 0x000fc800078008ff */
[----:B------:R-:W-:Y:S01]  /*3210*/  LEA.HI.X R63, R60, R13, R21, 0x1, P0 ;  /* 0x0000000d3c3f7211 */ /* 0x000fe200000f0c15 */
[----:B------:R-:W-:Y:S01]  /*3220*/  IMAD.IADD R21, R101, 0x1, R109 ;  /* 0x0000000165157824 */ /* 0x000fe200078e026d */
[----:B------:R-:W-:-:S04]  /*3230*/  LEA R60, P0, R108, R12, 0x1 ;  /* 0x0000000c6c3c7211 */ /* 0x000fc800078008ff */
[----:B------:R-:W-:Y:S01]  /*3240*/  LEA.HI.X R61, R108, R13, R21, 0x1, P0 ;  /* 0x0000000d6c3d7211 */ /* 0x000fe200000f0c15 */
[----:B0-----:R-:W-:-:S04]  /*3250*/  IMAD.WIDE.U32 R106, R123, R106, R112 ;  /* 0x0000006a7b6a7225 */ /* 0x001fc800078e0070 */
[----:B------:R-:W-:Y:S01]  /*3260*/  IMAD.IADD R121, R121, 0x1, R107 ;  /* 0x0000000179797824 */ /* 0x000fe200078e026b */
[----:B------:R-:W-:-:S05]  /*3270*/  IADD3 R64, P0, R20, R106, RZ ;  /* 0x0000006a14407210 */ /* 0x000fca0007f1e0ff */
[----:B------:R-:W-:Y:S01]  /*3280*/  IMAD.X R102, R121, 0x1, R103, P0 ;  /* 0x0000000179667824 */ /* 0x000fe200000e0667 */
[----:B------:R-:W-:-:S05]  /*3290*/  IADD3 R20, P0, R8, R106, RZ ;  /* 0x0000006a08147210 */ /* 0x000fca0007f1e0ff */
[----:B------:R-:W-:Y:S01]  /*32a0*/  IMAD.X R21, R9, 0x1, R121, P0 ;  /* 0x0000000109157824 */ /* 0x000fe200000e0679 */
[----:B------:R-:W-:Y:S01]  /*32b0*/  LEA R8, P0, R64, R12, 0x1 ;  /* 0x0000000c40087211 */ /* 0x000fe200078008ff */
[----:B------:R-:W-:-:S03]  /*32c0*/  IMAD.WIDE.U32 R20, R19, R14, R20 ;  /* 0x0000000e13147225 */ /* 0x000fc600078e0014 */
[----:B------:R-:W-:Y:S01]  /*32d0*/  LEA.HI.X R9, R64, R13, R102, 0x1, P0 ;  /* 0x0000000d40097211 */ /* 0x000fe200000f0c66 */
[----:B------:R-:W-:Y:S01]  /*32e0*/  IMAD.IADD R101, R101, 0x1, R21 ;  /* 0x0000000165657824 */ /* 0x000fe200078e0215 */
[----:B------:R-:W-:-:S04]  /*32f0*/  LEA R12, P0, R20, R12, 0x1 ;  /* 0x0000000c140c7211 */ /* 0x000fc800078008ff */
[----:B------:R-:W-:Y:S02]  /*3300*/  LEA.HI.X R13, R20, R13, R101, 0x1, P0 ;  /* 0x0000000d140d7211 */ /* 0x000fe400000f0c65 */
[----:B------:R-:W-:Y:S02]  /*3310*/  ISETP.GT.AND P0, PT, R3, RZ, P1 ;  /* 0x000000ff0300720c */ /* 0x000fe40000f04270 */
[----:B------:R-:W-:-:S11]  /*3320*/  P2R R101, PR, RZ, 0x2 ;  /* 0x00000002ff657803 */ /* 0x000fd60000000000 */
[----:B------:R-:W-:Y:S05]  /*3330*/  @!P0 BRA `(.L_x_45) ;  /* 0x0000000000048947 */ /* 0x000fea0003800000 */
[----:B------:R0:W5:Y:S02]  /*3340*/  LDG.E.LTC128B.U16 R114, desc[UR36][R6.64+0x22] ;  /* 0x0000222406727981 */ /* 0x000164000c1e1520 */
.L_x_45:
[----:B------:R-:W-:Y:S05]  /*3350*/  BSYNC B1 ;  /* 0x0000000000017941 */ /* 0x000fea0003800000 */
.L_x_44:
[----:B-----5:R-:W-:Y:S01]  /*3360*/  HADD2.F32 R14, -RZ, R114.H0_H0 ;  /* 0x20000072ff0e7230 */ /* 0x020fe20000004100 */
[----:B------:R-:W-:Y:S01]  /*3370*/  BSSY B1, `(.L_x_46) ;  /* 0x000000a000017945 */ /* 0x000fe20003800000 */
[----:B------:R-:W-:Y:S02]  /*3380*/  @P0 IMAD.MOV.U32 R20, RZ, RZ, R104 ;  /* 0x000000ffff140224 */ /* 0x000fe400078e0068 */
[----:B------:R-:W-:Y:S02]  /*3390*/  @P0 IMAD.MOV.U32 R21, RZ, RZ, R105 ;  /* 0x000000ffff150224 */ /* 0x000fe400078e0069 */
[----:B------:R-:W-:-:S04]  /*33a0*/  FMUL R14, R14, R89 ;  /* 0x000000590e0e7220 */ /* 0x000fc80000400000 */
[----:B------:R-:W-:-:S05]  /*33b0*/  FFMA R14, R65, R88, R14 ;  /* 0x00000058410e7223 */ /* 0x000fca000000000e */
[----:B------:R-:W-:-:S05]  /*33c0*/  F2FP.F16.F32.PACK_AB R14, RZ, R14 ;  /* 0x0000000eff0e723e */ /* 0x000fca00000000ff */
[----:B------:R0:W-:Y:S01]  /*33d0*/  @P0 STG.E.U16 desc[UR36][R20.64+0x22], R14 ;  /* 0x0000220e14000986 */ /* 0x0001e2000c101524 */
[----:B------:R-:W-:-:S13]  /*33e0*/  ISETP.GT.AND P0, PT, R3, 0x8, P2 ;  /* 0x000000080300780c */ /* 0x000fda0001704270 */
[----:B0-----:R-:W-:Y:S05]  /*33f0*/  @!P0 BRA `(.L_x_47) ;  /* 0x0000000000048947 */ /* 0x001fea0003800000 */
[----:B------:R0:W5:Y:S02]  /*3400*/  LDG.E.LTC128B.U16 R114, desc[UR36][R56.64+0x20] ;  /* 0x0000202438727981 */ /* 0x000164000c1e1520 */
.L_x_47:
[----:B------:R-:W-:Y:S05]  /*3410*/  BSYNC B1 ;  /* 0x0000000000017941 */ /* 0x000fea0003800000 */
.L_x_46:
[----:B-----5:R-:W-:Y:S01]  /*3420*/  HADD2.F32 R14, -RZ, R114.H0_H0 ;  /* 0x20000072ff0e7230 */ /* 0x020fe20000004100 */
[----:B------:R-:W-:Y:S04]  /*3430*/  BSSY B1, `(.L_x_48) ;  /* 0x0000008000017945 */ /* 0x000fe80003800000 */
[----:B------:R-:W-:-:S04]  /*3440*/  FMUL R19, R14, R89 ;  /* 0x000000590e137220 */ /* 0x000fc80000400000 */
[----:B------:R-:W-:-:S05]  /*3450*/  FFMA R19, R66, R88, R19 ;  /* 0x0000005842137223 */ /* 0x000fca0000000013 */
[----:B------:R-:W-:-:S05]  /*3460*/  F2FP.F16.F32.PACK_AB R19, RZ, R19 ;  /* 0x00000013ff13723e */ /* 0x000fca00000000ff */
[----:B------:R0:W-:Y:S01]  /*3470*/  @P0 STG.E.U16 desc[UR36][R58.64+0x20], R19 ;  /* 0x000020133a000986 */ /* 0x0001e2000c101524 */
[----:B------:R-:W-:-:S13]  /*3480*/  ISETP.GT.AND P0, PT, R3, 0x8, P1 ;  /* 0x000000080300780c */ /* 0x000fda0000f04270 */
[----:B0-----:R-:W-:Y:S05]  /*3490*/  @!P0 BRA `(.L_x_49) ;  /* 0x0000000000048947 */ /* 0x001fea0003800000 */
[----:B------:R0:W5:Y:S02]  /*34a0*/  LDG.E.LTC128B.U16 R114, desc[UR36][R56.64+0x22] ;  /* 0x0000222438727981 */ /* 0x000164000c1e1520 */
.L_x_49:
[----:B------:R-:W-:Y:S05]  /*34b0*/  BSYNC B1 ;  /* 0x0000000000017941 */ /* 0x000fea0003800000 */
.L_x_48:
[----:B-----5:R-:W-:Y:S01]  /*34c0*/  HADD2.F32 R14, -RZ, R114.H0_H0 ;  /* 0x20000072ff0e7230 */ /* 0x020fe20000004100 */
[----:B------:R-:W-:Y:S01]  /*34d0*/  ISETP.GT.AND P2, PT, R4, 0x18, PT ;  /* 0x000000180400780c */ /* 0x000fe20003f44270 */
[----:B------:R-:W-:Y:S03]  /*34e0*/  BSSY B1, `(.L_x_50) ;  /* 0x0000009000017945 */ /* 0x000fe60003800000 */
[----:B------:R-:W-:Y:S01]  /*34f0*/  FMUL R14, R14, R89 ;  /* 0x000000590e0e7220 */ /* 0x000fe20000400000 */
[----:B------:R-:W-:-:S03]  /*3500*/  P2R R102, PR, RZ, 0x4 ;  /* 0x00000004ff667803 */ /* 0x000fc60000000000 */
[----:B------:R-:W-:-:S05]  /*3510*/  FFMA R14, R67, R88, R14 ;  /* 0x00000058430e7223 */ /* 0x000fca000000000e */
[----:B------:R-:W-:-:S05]  /*3520*/  F2FP.F16.F32.PACK_AB R14, RZ, R14 ;  /* 0x0000000eff0e723e */ /* 0x000fca00000000ff */
[----:B------:R0:W-:Y:S01]  /*3530*/  @P0 STG.E.U16 desc[UR36][R58.64+0x22], R14 ;  /* 0x0000220e3a000986 */ /* 0x0001e2000c101524 */
[----:B------:R-:W-:-:S13]  /*3540*/  ISETP.GT.AND P0, PT, R3, RZ, P2 ;  /* 0x000000ff0300720c */ /* 0x000fda0001704270 */
[----:B0-----:R-:W-:Y:S05]  /*3550*/  @!P0 BRA `(.L_x_51) ;  /* 0x0000000000048947 */ /* 0x001fea0003800000 */
[----:B------:R0:W5:Y:S02]  /*3560*/  LDG.E.LTC128B.U16 R114, desc[UR36][R6.64+0x30] ;  /* 0x0000302406727981 */ /* 0x000164000c1e1520 */
.L_x_51:
[----:B------:R-:W-:Y:S05]  /*3570*/  BSYNC B1 ;  /* 0x0000000000017941 */ /* 0x000fea0003800000 */
.L_x_50:
[----:B-----5:R-:W-:Y:S01]  /*3580*/  HADD2.F32 R14, -RZ, R114.H0_H0 ;  /* 0x20000072ff0e7230 */ /* 0x020fe20000004100 */
[----:B------:R-:W-:Y:S01]  /*3590*/  ISETP.GT.AND P1, PT, R4, 0x19, PT ;  /* 0x000000190400780c */ /* 0x000fe20003f24270 */
[----:B------:R-:W-:Y:S01]  /*35a0*/  @P0 IMAD.MOV.U32 R20, RZ, RZ, R104 ;  /* 0x000000ffff140224 */ /* 0x000fe200078e0068 */
[----:B------:R-:W-:Y:S01]  /*35b0*/  BSSY B1, `(.L_x_52) ;  /* 0x000000a000017945 */ /* 0x000fe20003800000 */
[----:B------:R-:W-:Y:S02]  /*35c0*/  @P0 IMAD.MOV.U32 R21, RZ, RZ, R105 ;  /* 0x000000ffff150224 */ /* 0x000fe400078e0069 */
[----:B------:R-:W-:-:S04]  /*35d0*/  FMUL R19, R14, R89 ;  /* 0x000000590e137220 */ /* 0x000fc80000400000 */
[----:B------:R-:W-:Y:S01]  /*35e0*/  FFMA R19, R68, R88, R19 ;  /* 0x0000005844137223 */ /* 0x000fe20000000013 */
[----:B------:R-:W-:-:S04]  /*35f0*/  P2R R68, PR, RZ, 0x2 ;  /* 0x00000002ff447803 */ /* 0x000fc80000000000 */
[----:B------:R-:W-:-:S05]  /*3600*/  F2FP.F16.F32.PACK_AB R19, RZ, R19 ;  /* 0x00000013ff13723e */ /* 0x000fca00000000ff */
[----:B------:R0:W-:Y:S01]  /*3610*/  @P0 STG.E.U16 desc[UR36][R20.64+0x30], R19 ;  /* 0x0000301314000986 */ /* 0x0001e2000c101524 */
[----:B------:R-:W-:-:S13]  /*3620*/  ISETP.GT.AND P0, PT, R3, RZ, P1 ;  /* 0x000000ff0300720c */ /* 0x000fda0000f04270 */
[----:B0-----:R-:W-:Y:S05]  /*3630*/  @!P0 BRA `(.L_x_53) ;  /* 0x0000000000048947 */ /* 0x001fea0003800000 */
[----:B------:R0:W5:Y:S02]  /*3640*/  LDG.E.LTC128B.U16 R114, desc[UR36][R6.64+0x32] ;  /* 0x0000322406727981 */ /* 0x000164000c1e1520 */
.L_x_53:
[----:B------:R-:W-:Y:S05]  /*3650*/  BSYNC B1 ;  /* 0x0000000000017941 */ /* 0x000fea0003800000 */
.L_x_52:
        /* <DEDUP_REMOVED lines=11> */
.L_x_55:
[----:B------:R-:W-:Y:S05]  /*3710*/  BSYNC B1 ;  /* 0x0000000000017941 */ /* 0x000fea0003800000 */
.L_x_54:
        /* <DEDUP_REMOVED lines=9> */
.L_x_57:
[----:B------:R-:W-:Y:S05]  /*37b0*/  BSYNC B1 ;  /* 0x0000000000017941 */ /* 0x000fea0003800000 */
.L_x_56:
        /* <DEDUP_REMOVED lines=11> */
.L_x_59:
[----:B------:R-:W-:Y:S05]  /*3870*/  BSYNC B1 ;  /* 0x0000000000017941 */ /* 0x000fea0003800000 */
.L_x_58:
[----:B-----5:R-:W-:Y:S01]  /*3880*/  HADD2.F32 R14, -RZ, R114.H0_H0 ;  /* 0x20000072ff0e7230 */ /* 0x020fe20000004100 */
[----:B------:R-:W-:Y:S01]  /*3890*/  ISETP.GT.AND P1, PT, R4, 0x21, PT ;  /* 0x000000210400780c */ /* 0x000fe20003f24270 */
[----:B------:R-:W-:Y:S01]  /*38a0*/  @P0 IMAD.MOV.U32 R20, RZ, RZ, R104 ;  /* 0x000000ffff140224 */ /* 0x000fe200078e0068 */
[----:B------:R-:W-:Y:S01]  /*38b0*/  BSSY B1, `(.L_x_60) ;  /* 0x000000a000017945 */ /* 0x000fe20003800000 */
[----:B------:R-:W-:Y:S02]  /*38c0*/  @P0 IMAD.MOV.U32 R21, RZ, RZ, R105 ;  /* 0x000000ffff150224 */ /* 0x000fe400078e0069 */
        /* <DEDUP_REMOVED lines=8> */
.L_x_61:
[----:B------:R-:W-:Y:S05]  /*3950*/  BSYNC B1 ;  /* 0x0000000000017941 */ /* 0x000fea0003800000 */
.L_x_60:
        /* <DEDUP_REMOVED lines=11> */
.L_x_63:
[----:B------:R-:W-:Y:S05]  /*3a10*/  BSYNC B1 ;  /* 0x0000000000017941 */ /* 0x000fea0003800000 */
.L_x_62:
        /* <DEDUP_REMOVED lines=9> */
.L_x_65:
[----:B------:R-:W-:Y:S05]  /*3ab0*/  BSYNC B1 ;  /* 0x0000000000017941 */ /* 0x000fea0003800000 */
.L_x_64:
        /* <DEDUP_REMOVED lines=11> */
.L_x_67:
[----:B------:R-:W-:Y:S05]  /*3b70*/  BSYNC B1 ;  /* 0x0000000000017941 */ /* 0x000fea0003800000 */
.L_x_66:
        /* <DEDUP_REMOVED lines=13> */
.L_x_69:
[----:B------:R-:W-:Y:S05]  /*3c50*/  BSYNC B1 ;  /* 0x0000000000017941 */ /* 0x000fea0003800000 */
.L_x_68:
        /* <DEDUP_REMOVED lines=11> */
.L_x_71:
[----:B------:R-:W-:Y:S05]  /*3d10*/  BSYNC B1 ;  /* 0x0000000000017941 */ /* 0x000fea0003800000 */
.L_x_70:
        /* <DEDUP_REMOVED lines=9> */
.L_x_73:
[----:B------:R-:W-:Y:S05]  /*3db0*/  BSYNC B1 ;  /* 0x0000000000017941 */ /* 0x000fea0003800000 */
.L_x_72:
[----:B-----5:R-:W-:Y:S01]  /*3dc0*/  HADD2.F32 R14, -RZ, R114.H0_H0 ;  /* 0x20000072ff0e7230 */ /* 0x020fe20000004100 */
[----:B------:R-:W-:Y:S01]  /*3dd0*/  ISETP.GT.AND P3, PT, R4, 0x30, PT ;  /* 0x000000300400780c */ /* 0x000fe20003f64270 */
[----:B------:R-:W-:Y:S03]  /*3de0*/  BSSY B1, `(.L_x_74) ;  /* 0x0000008000017945 */ /* 0x000fe60003800000 */
[----:B------:R-:W-:-:S04]  /*3df0*/  FMUL R14, R14, R89 ;  /* 0x000000590e0e7220 */ /* 0x000fc80000400000 */
[----:B------:R-:W-:-:S05]  /*3e00*/  FFMA R14, R79, R88, R14 ;  /* 0x000000584f0e7223 */ /* 0x000fca000000000e */
[----:B------:R-:W-:-:S05]  /*3e10*/  F2FP.F16.F32.PACK_AB R14, RZ, R14 ;  /* 0x0000000eff0e723e */ /* 0x000fca00000000ff */
[----:B------:R0:W-:Y:S01]  /*3e20*/  @P0 STG.E.U16 desc[UR36][R58.64+0x52], R14 ;  /* 0x0000520e3a000986 */ /* 0x0001e2000c101524 */
[----:B------:R-:W-:-:S13]  /*3e30*/  ISETP.GT.AND P0, PT, R3, RZ, P3 ;  /* 0x000000ff0300720c */ /* 0x000fda0001f04270 */
[----:B0-----:R-:W-:Y:S05]  /*3e40*/  @!P0 BRA `(.L_x_75) ;  /* 0x0000000000048947 */ /* 0x001fea0003800000 */
[----:B------:R0:W5:Y:S02]  /*3e50*/  LDG.E.LTC128B.U16 R114, desc[UR36][R6.64+0x60] ;  /* 0x0000602406727981 */ /* 0x000164000c1e1520 */
.L_x_75:
[----:B------:R-:W-:Y:S05]  /*3e60*/  BSYNC B1 ;  /* 0x0000000000017941 */ /* 0x000fea0003800000 */
.L_x_74:
[----:B-----5:R-:W-:Y:S01]  /*3e70*/  HADD2.F32 R14, -RZ, R114.H0_H0 ;  /* 0x20000072ff0e7230 */ /* 0x020fe20000004100 */
[----:B------:R-:W-:Y:S01]  /*3e80*/  ISETP.GT.AND P2, PT, R4, 0x31, PT ;  /* 0x000000310400780c */ /* 0x000fe20003f44270 */
[----:B------:R-:W-:Y:S01]  /*3e90*/  @P0 IMAD.MOV.U32 R20, RZ, RZ, R104 ;  /* 0x000000ffff140224 */ /* 0x000fe200078e0068 */
[----:B------:R-:W-:Y:S01]  /*3ea0*/  BSSY B1, `(.L_x_76) ;  /* 0x0000009000017945 */ /* 0x000fe20003800000 */
[----:B------:R-:W-:Y:S02]  /*3eb0*/  @P0 IMAD.MOV.U32 R21, RZ, RZ, R105 ;  /* 0x000000ffff150224 */ /* 0x000fe400078e0069 */
[----:B------:R-:W-:-:S04]  /*3ec0*/  FMUL R19, R14, R89 ;  /* 0x000000590e137220 */ /* 0x000fc80000400000 */
[----:B------:R-:W-:-:S05]  /*3ed0*/  FFMA R19, R80, R88, R19 ;  /* 0x0000005850137223 */ /* 0x000fca0000000013 */
[----:B------:R-:W-:-:S05]  /*3ee0*/  F2FP.F16.F32.PACK_AB R19, RZ, R19 ;  /* 0x00000013ff13723e */ /* 0x000fca00000000ff */
[----:B------:R0:W-:Y:S01]  /*3ef0*/  @P0 STG.E.U16 desc[UR36][R20.64+0x60], R19 ;  /* 0x0000601314000986 */ /* 0x0001e2000c101524 */
[----:B------:R-:W-:-:S13]  /*3f00*/  ISETP.GT.AND P0, PT, R3, RZ, P2 ;  /* 0x000000ff0300720c */ /* 0x000fda0001704270 */
[----:B0-----:R-:W-:Y:S05]  /*3f10*/  @!P0 BRA `(.L_x_77) ;  /* 0x0000000000048947 */ /* 0x001fea0003800000 */
[----:B------:R0:W5:Y:S02]  /*3f20*/  LDG.E.LTC128B.U16 R114, desc[UR36][R6.64+0x62] ;  /* 0x0000622406727981 */ /* 0x000164000c1e1520 */
.L_x_77:
[----:B------:R-:W-:Y:S05]  /*3f30*/  BSYNC B1 ;  /* 0x0000000000017941 */ /* 0x000fea0003800000 */
.L_x_76:
        /* <DEDUP_REMOVED lines=11> */
.L_x_79:
[----:B------:R-:W-:Y:S05]  /*3ff0*/  BSYNC B1 ;  /* 0x0000000000017941 */ /* 0x000fea0003800000 */
.L_x_78:
        /* <DEDUP_REMOVED lines=9> */
.L_x_81:
[----:B------:R-:W-:Y:S05]  /*4090*/  BSYNC B1 ;  /* 0x0000000000017941 */ /* 0x000fea0003800000 */
.L_x_80:
        /* <DEDUP_REMOVED lines=10> */
.L_x_83:
[----:B------:R-:W-:Y:S05]  /*4140*/  BSYNC B1 ;  /* 0x0000000000017941 */ /* 0x000fea0003800000 */
.L_x_82:
        /* <DEDUP_REMOVED lines=8> */
[----:B------:R-:W-:-:S05]  /*41d0*/  IADD3 R20, P0, R15, R110, RZ ;  /* 0x0000006e0f147210 */ /* 0x000fca0007f1e0ff */
[----:B------:R-:W-:Y:S01]  /*41e0*/  IMAD.X R21, R5, 0x1, R111, P0 ;  /* 0x0000000105157824 */ /* 0x000fe200000e066f */
[----:B------:R-:W-:-:S05]  /*41f0*/  IADD3 R64, P0, R15, R110, RZ ;  /* 0x0000006e0f407210 */ /* 0x000fca0007f1e0ff */
[----:B------:R-:W-:Y:S01]  /*4200*/  IMAD.X R65, R5, 0x1, R111, P0 ;  /* 0x0000000105417824 */ /* 0x000fe200000e066f */
[----:B------:R-:W-:-:S05]  /*4210*/  IADD3 R14, P0, R15, R104, RZ ;  /* 0x000000680f0e7210 */ /* 0x000fca0007f1e0ff */
[----:B------:R-:W-:Y:S01]  /*4220*/  IMAD.X R15, R5, 0x1, R105, P0 ;  /* 0x00000001050f7824 */ /* 0x000fe200000e0669 */
[----:B------:R-:W-:-:S04]  /*4230*/  ISETP.GT.AND P0, PT, R4, 0x39, PT ;  /* 0x000000390400780c */ /* 0x000fc80003f04270 */
[----:B------:R-:W-:-:S13]  /*4240*/  ISETP.GT.AND P4, PT, R3, RZ, P0 ;  /* 0x000000ff0300720c */ /* 0x000fda0000784270 */
[----:B0-----:R-:W-:Y:S05]  /*4250*/  @!P4 BRA `(.L_x_85) ;  /* 0x000000000004c947 */ /* 0x001fea0003800000 */
[----:B------:R0:W5:Y:S02]  /*4260*/  LDG.E.LTC128B.U16 R114, desc[UR36][R6.64+0x72] ;  /* 0x0000722406727981 */ /* 0x000164000c1e1520 */
.L_x_85:
[----:B------:R-:W-:Y:S05]  /*4270*/  BSYNC B1 ;  /* 0x0000000000017941 */ /* 0x000fea0003800000 */
.L_x_84:
        /* <DEDUP_REMOVED lines=9> */
.L_x_87:
[----:B------:R-:W-:Y:S05]  /*4310*/  BSYNC B1 ;  /* 0x0000000000017941 */ /* 0x000fea0003800000 */
.L_x_86:
        /* <DEDUP_REMOVED lines=9> */
.L_x_89:
[----:B------:R-:W-:Y:S05]  /*43b0*/  BSYNC B1 ;  /* 0x0000000000017941 */ /* 0x000fea0003800000 */
.L_x_88:
[----:B-----5:R-:W-:-:S05]  /*43c0*/  HADD2.F32 R4, -RZ, R114.H0_H0 ;  /* 0x20000072ff047230 */ /* 0x020fca0000004100 */
[----:B------:R-:W-:-:S04]  /*43d0*/  FMUL R4, R4, R89 ;  /* 0x0000005904047220 */ /* 0x000fc80000400000 */
[----:B------:R-:W-:-:S05]  /*43e0*/  FFMA R4, R87, R88, R4 ;  /* 0x0000005857047223 */ /* 0x000fca0000000004 */
[----:B------:R-:W-:-:S04]  /*43f0*/  F2FP.F16.F32.PACK_AB R4, RZ, R4 ;  /* 0x00000004ff04723e */ /* 0x000fc800000000ff */
[----:B-1-34-:R-:W-:-:S05]  /*4400*/  PRMT R6, R4, 0x7610, R6 ;  /* 0x0000761004067816 */ /* 0x01afca0000000006 */
[----:B------:R1:W-:Y:S01]  /*4410*/  @P4 STG.E.U16 desc[UR36][R58.64+0x72], R6 ;  /* 0x000072063a004986 */ /* 0x0003e2000c101524 */
[----:B------:R-:W-:-:S13]  /*4420*/  ISETP.GT.AND P4, PT, R3, 0x80, P6 ;  /* 0x000000800300780c */ /* 0x000fda0003784270 */
[----:B------:R-:W3:Y:S01]  /*4430*/  @P4 LDG.E.LTC128B.U16 R114, desc[UR36][R62.64] ;  /* 0x000000243e724981 */ /* 0x000ee2000c1e1520 */
[----:B------:R-:W-:Y:S01]  /*4440*/  BSSY B1, `(.L_x_90) ;  /* 0x000000a000017945 */ /* 0x000fe20003800000 */
[----:B---3--:R-:W-:-:S05]  /*4450*/  HADD2.F32 R4, -RZ, R114.H0_H0 ;  /* 0x20000072ff047230 */ /* 0x008fca0000004100 */
[----:B------:R-:W-:-:S04]  /*4460*/  FMUL R5, R4, R89 ;  /* 0x0000005904057220 */ /* 0x000fc80000400000 */
[----:B------:R-:W-:-:S05]  /*4470*/  FFMA R5, R24, R88, R5 ;  /* 0x0000005818057223 */ /* 0x000fca0000000005 */
[----:B------:R-:W-:-:S05]  /*4480*/  F2FP.F16.F32.PACK_AB R5, RZ, R5 ;  /* 0x00000005ff05723e */ /* 0x000fca00000000ff */
[----:B------:R1:W-:Y:S01]  /*4490*/  @P4 STG.E.U16 desc[UR36][R14.64], R5 ;  /* 0x000000050e004986 */ /* 0x0003e2000c101524 */
[----:B------:R-:W-:-:S04]  /*44a0*/  ISETP.NE.AND P4, PT, R117, RZ, PT ;  /* 0x000000ff7500720c */ /* 0x000fc80003f85270 */
[----:B------:R-:W-:-:S13]  /*44b0*/  ISETP.GT.AND P4, PT, R3, 0x80, P4 ;  /* 0x000000800300780c */ /* 0x000fda0002784270 */
[----:B-1----:R-:W-:Y:S05]  /*44c0*/  @!P4 BRA `(.L_x_91) ;  /* 0x000000000004c947 */ /* 0x002fea0003800000 */
[----:B------:R1:W5:Y:S02]  /*44d0*/  LDG.E.LTC128B.U16 R114, desc[UR36][R60.64+0x2] ;  /* 0x000002243c727981 */ /* 0x000364000c1e1520 */
.L_x_91:
[----:B------:R-:W-:Y:S05]  /*44e0*/  BSYNC B1 ;  /* 0x0000000000017941 */ /* 0x000fea0003800000 */
.L_x_90:
[----:B-----5:R-:W-:Y:S01]  /*44f0*/  HADD2.F32 R4, -RZ, R114.H0_H0 ;  /* 0x20000072ff047230 */ /* 0x020fe20000004100 */
[----:B------:R-:W-:Y:S01]  /*4500*/  ISETP.GT.AND P6, PT, R3, 0x88, P6 ;  /* 0x000000880300780c */ /* 0x000fe200037c4270 */
[----:B------:R-:W-:Y:S01]  /*4510*/  @P4 IMAD.MOV.U32 R5, RZ, RZ, R15 ;  /* 0x000000ffff054224 */ /* 0x000fe200078e000f */
[----:B------:R-:W-:Y:S02]  /*4520*/  BSSY B1, `(.L_x_92) ;  /* 0x0000009000017945 */ /* 0x000fe40003800000 */
[----:B------:R-:W-:-:S04]  /*4530*/  FMUL R4, R4, R89 ;  /* 0x0000005904047220 */ /* 0x000fc80000400000 */
[----:B------:R-:W-:-:S05]  /*4540*/  FFMA R4, R25, R88, R4 ;  /* 0x0000005819047223 */ /* 0x000fca0000000004 */
[----:B------:R-:W-:-:S04]  /*4550*/  F2FP.F16.F32.PACK_AB R4, RZ, R4 ;  /* 0x00000004ff04723e */ /* 0x000fc800000000ff */
[----:B------:R-:W-:Y:S01]  /*4560*/  PRMT R6, R4, 0x7610, R6 ;  /* 0x0000761004067816 */ /* 0x000fe20000000006 */
[----:B------:R-:W-:-:S05]  /*4570*/  @P4 IMAD.MOV.U32 R4, RZ, RZ, R14 ;  /* 0x000000ffff044224 */ /* 0x000fca00078e000e */
[----:B------:R3:W-:Y:S01]  /*4580*/  @P4 STG.E.U16 desc[UR36][R4.64+0x2], R6 ;  /* 0x0000020604004986 */ /* 0x0007e2000c101524 */
[----:B------:R-:W-:Y:S05]  /*4590*/  @!P6 BRA `(.L_x_93) ;  /* 0x000000000004e947 */ /* 0x000fea0003800000 */
[----:B------:R4:W5:Y:S02]  /*45a0*/  LDG.E.LTC128B.U16 R114, desc[UR36][R8.64] ;  /* 0x0000002408727981 */ /* 0x000964000c1e1520 */
.L_x_93:
[----:B------:R-:W-:Y:S05]  /*45b0*/  BSYNC B1 ;  /* 0x0000000000017941 */ /* 0x000fea0003800000 */
.L_x_92:
[----:B---3-5:R-:W-:Y:S01]  /*45c0*/  HADD2.F32 R4, -RZ, R114.H0_H0 ;  /* 0x20000072ff047230 */ /* 0x028fe20000004100 */
[----:B------:R-:W-:Y:S01]  /*45d0*/  ISETP.NE.AND P4, PT, R117, RZ, PT ;  /* 0x000000ff7500720c */ /* 0x000fe20003f85270 */
[----:B------:R-:W-:Y:S03]  /*45e0*/  BSSY B1, `(.L_x_94) ;  /* 0x0000008000017945 */ /* 0x000fe60003800000 */
[----:B------:R-:W-:Y:S01]  /*45f0*/  FMUL R5, R4, R89 ;  /* 0x0000005904057220 */ /* 0x000fe20000400000 */
[----:B------:R-:W-:-:S03]  /*4600*/  ISETP.GT.AND P4, PT, R3, 0x88, P4 ;  /* 0x000000880300780c */ /* 0x000fc60002784270 */
[----:B------:R-:W-:-:S05]  /*4610*/  FFMA R5, R26, R88, R5 ;  /* 0x000000581a057223 */ /* 0x000fca0000000005 */
[----:B------:R-:W-:-:S05]  /*4620*/  F2FP.F16.F32.PACK_AB R5, RZ, R5 ;  /* 0x00000005ff05723e */ /* 0x000fca00000000ff */
[----:B------:R3:W-:Y:S01]  /*4630*/  @P6 STG.E.U16 desc[UR36][R20.64], R5 ;  /* 0x0000000514006986 */ /* 0x0007e2000c101524 */
[----:B------:R-:W-:Y:S05]  /*4640*/  @!P4 BRA `(.L_x_95) ;  /* 0x000000000004c947 */ /* 0x000fea0003800000 */
[----:B------:R0:W5:Y:S02]  /*4650*/  LDG.E.LTC128B.U16 R114, desc[UR36][R12.64+0x2] ;  /* 0x000002240c727981 */ /* 0x000164000c1e1520 */
.L_x_95:
[----:B------:R-:W-:Y:S05]  /*4660*/  BSYNC B1 ;  /* 0x0000000000017941 */ /* 0x000fea0003800000 */
.L_x_94:
[----:B-----5:R-:W-:Y:S01]  /*4670*/  HADD2.F32 R4, -RZ, R114.H0_H0 ;  /* 0x20000072ff047230 */ /* 0x020fe20000004100 */
[----:B------:R-:W-:Y:S01]  /*4680*/  ISETP.NE.AND P6, PT, R115, RZ, PT ;  /* 0x000000ff7300720c */ /* 0x000fe20003fc5270 */
[----:B------:R-:W-:Y:S03]  /*4690*/  BSSY B1, `(.L_x_96) ;  /* 0x0000008000017945 */ /* 0x000fe60003800000 */
[----:B------:R-:W-:-:S04]  /*46a0*/  FMUL R4, R4, R89 ;  /* 0x0000005904047220 */ /* 0x000fc80000400000 */
[----:B------:R-:W-:-:S05]  /*46b0*/  FFMA R4, R27, R88, R4 ;  /* 0x000000581b047223 */ /* 0x000fca0000000004 */
[----:B------:R-:W-:-:S05]  /*46c0*/  F2FP.F16.F32.PACK_AB R4, RZ, R4 ;  /* 0x00000004ff04723e */ /* 0x000fca00000000ff */
[----:B------:R0:W-:Y:S01]  /*46d0*/  @P4 STG.E.U16 desc[UR36][R64.64+0x2], R4 ;  /* 0x0000020440004986 */ /* 0x0001e2000c101524 */
[----:B------:R-:W-:-:S13]  /*46e0*/  ISETP.GT.AND P4, PT, R3, 0x80, P6 ;  /* 0x000000800300780c */ /* 0x000fda0003784270 */
[----:B0-----:R-:W-:Y:S05]  /*46f0*/  @!P4 BRA `(.L_x_97) ;  /* 0x000000000004c947 */ /* 0x001fea0003800000 */
[----:B------:R0:W5:Y:S02]  /*4700*/  LDG.E.LTC128B.U16 R114, desc[UR36][R60.64+0x10] ;  /* 0x000010243c727981 */ /* 0x000164000c1e1520 */
.L_x_97:
[----:B------:R-:W-:Y:S05]  /*4710*/  BSYNC B1 ;  /* 0x0000000000017941 */ /* 0x000fea0003800000 */
.L_x_96:
[----:B-----5:R-:W-:Y:S01]  /*4720*/  HADD2.F32 R4, -RZ, R114.H0_H0 ;  /* 0x20000072ff047230 */ /* 0x020fe20000004100 */
[----:B------:R-:W-:Y:S01]  /*4730*/  ISETP.NE.AND P6, PT, R118, RZ, PT ;  /* 0x000000ff7600720c */ /* 0x000fe20003fc5270 */
[----:B------:R-:W-:Y:S03]  /*4740*/  BSSY B1, `(.L_x_98) ;  /* 0x000000b000017945 */ /* 0x000fe60003800000 */
[----:B---3--:R-:W-:Y:S01]  /*4750*/  FMUL R5, R4, R89 ;  /* 0x0000005904057220 */ /* 0x008fe20000400000 */
[----:B------:R-:W-:-:S03]  /*4760*/  @P4 IMAD.MOV.U32 R4, RZ, RZ, R14 ;  /* 0x000000ffff044224 */ /* 0x000fc600078e000e */
[----:B------:R-:W-:-:S05]  /*4770*/  FFMA R5, R28, R88, R5 ;  /* 0x000000581c057223 */ /* 0x000fca0000000005 */
[----:B------:R-:W-:-:S04]  /*4780*/  F2FP.F16.F32.PACK_AB R5, RZ, R5 ;  /* 0x00000005ff05723e */ /* 0x000fc800000000ff */
[----:B------:R-:W-:Y:S01]  /*4790*/  PRMT R6, R5, 0x7610, R6 ;  /* 0x0000761005067816 */ /* 0x000fe20000000006 */
[----:B------:R-:W-:-:S05]  /*47a0*/  @P4 IMAD.MOV.U32 R5, RZ, RZ, R15 ;  /* 0x000000ffff054224 */ /* 0x000fca00078e000f */
[----:B------:R3:W-:Y:S01]  /*47b0*/  @P4 STG.E.U16 desc[UR36][R4.64+0x10], R6 ;  /* 0x0000100604004986 */ /* 0x0007e2000c101524 */
[----:B------:R-:W-:-:S13]  /*47c0*/  ISETP.GT.AND P4, PT, R3, 0x80, P6 ;  /* 0x000000800300780c */ /* 0x000fda0003784270 */
[----:B---3--:R-:W-:Y:S05]  /*47d0*/  @!P4 BRA `(.L_x_99) ;  /* 0x000000000004c947 */ /* 0x008fea0003800000 */
[----:B------:R3:W5:Y:S02]  /*47e0*/  LDG.E.LTC128B.U16 R114, desc[UR36][R60.64+0x12] ;  /* 0x000012243c727981 */ /* 0x000764000c1e1520 */
.L_x_99:
[----:B------:R-:W-:Y:S05]  /*47f0*/  BSYNC B1 ;  /* 0x0000000000017941 */ /* 0x000fea0003800000 */
.L_x_98:
[----:B-----5:R-:W-:Y:S01]  /*4800*/  HADD2.F32 R4, -RZ, R114.H0_H0 ;  /* 0x20000072ff047230 */ /* 0x020fe20000004100 */
[----:B------:R-:W-:Y:S01]  /*4810*/  BSSY B1, `(.L_x_100) ;  /* 0x000000c000017945 */ /* 0x000fe20003800000 */
[----:B------:R-:W-:-:S03]  /*4820*/  @P4 IMAD.MOV.U32 R5, RZ, RZ, R15 ;  /* 0x000000ffff054224 */ /* 0x000fc600078e000f */
[----:B------:R-:W-:-:S04]  /*4830*/  FMUL R4, R4, R89 ;  /* 0x0000005904047220 */ /* 0x000fc80000400000 */
[----:B------:R-:W-:-:S05]  /*4840*/  FFMA R4, R29, R88, R4 ;  /* 0x000000581d047223 */ /* 0x000fca0000000004 */
[----:B------:R-:W-:-:S04]  /*4850*/  F2FP.F16.F32.PACK_AB R4, RZ, R4 ;  /* 0x00000004ff04723e */ /* 0x000fc800000000ff */
[----:B------:R-:W-:Y:S01]  /*4860*/  PRMT R6, R4, 0x7610, R6 ;  /* 0x0000761004067816 */ /* 0x000fe20000000006 */
[----:B------:R-:W-:-:S05]  /*4870*/  @P4 IMAD.MOV.U32 R4, RZ, RZ, R14 ;  /* 0x000000ffff044224 */ /* 0x000fca00078e000e */
[----:B------:R0:W-:Y:S01]  /*4880*/  @P4 STG.E.U16 desc[UR36][R4.64+0x12], R6 ;  /* 0x0000120604004986 */ /* 0x0001e2000c101524 */
[----:B------:R-:W-:-:S04]  /*4890*/  ISETP.NE.AND P4, PT, R115, RZ, PT ;  /* 0x000000ff7300720c */ /* 0x000fc80003f85270 */
[----:B------:R-:W-:-:S13]  /*48a0*/  ISETP.GT.AND P4, PT, R3, 0x88, P4 ;  /* 0x000000880300780c */ /* 0x000fda0002784270 */
[----:B0-----:R-:W-:Y:S05]  /*48b0*/  @!P4 BRA `(.L_x_101) ;  /* 0x000000000004c947 */ /* 0x001fea0003800000 */
[----:B------:R0:W5:Y:S02]  /*48c0*/  LDG.E.LTC128B.U16 R114, desc[UR36][R12.64+0x10] ;  /* 0x000010240c727981 */ /* 0x000164000c1e1520 */
.L_x_101:
[----:B------:R-:W-:Y:S05]  /*48d0*/  BSYNC B1 ;  /* 0x0000000000017941 */ /* 0x000fea0003800000 */
.L_x_100:
        /* <DEDUP_REMOVED lines=9> */
.L_x_103:
[----:B------:R-:W-:Y:S05]  /*4970*/  BSYNC B1 ;  /* 0x0000000000017941 */ /* 0x000fea0003800000 */
.L_x_102:
[----:B-----5:R-:W-:Y:S01]  /*4980*/  HADD2.F32 R4, -RZ, R114.H0_H0 ;  /* 0x20000072ff047230 */ /* 0x020fe20000004100 */
[----:B------:R-:W-:Y:S01]  /*4990*/  ISETP.NE.AND P6, PT, R119, RZ, PT ;  /* 0x000000ff7700720c */ /* 0x000fe20003fc5270 */
        /* <DEDUP_REMOVED lines=8> */
[----:B------:R-:W-:-:S13]  /*4a20*/  ISETP.GT.AND P4, PT, R3, 0x80, P6 ;  /* 0x000000800300780c */ /* 0x000fda0003784270 */
[----:B0-----:R-:W-:Y:S05]  /*4a30*/  @!P4 BRA `(.L_x_105) ;  /* 0x000000000004c947 */ /* 0x001fea0003800000 */
[----:B------:R0:W5:Y:S02]  /*4a40*/  LDG.E.LTC128B.U16 R114, desc[UR36][R60.64+0x20] ;  /* 0x000020243c727981 */ /* 0x000164000c1e1520 */
.L_x_105:
[----:B------:R-:W-:Y:S05]  /*4a50*/  BSYNC B1 ;  /* 0x0000000000017941 */ /* 0x000fea0003800000 */
.L_x_104:
[----:B-----5:R-:W-:Y:S01]  /*4a60*/  HADD2.F32 R4, -RZ, R114.H0_H0 ;  /* 0x20000072ff047230 */ /* 0x020fe20000004100 */
[----:B------:R-:W-:Y:S01]  /*4a70*/  ISETP.NE.AND P6, PT, R101, RZ, PT ;  /* 0x000000ff6500720c */ /* 0x000fe20003fc5270 */
[----:B------:R-:W-:Y:S03]  /*4a80*/  BSSY B1, `(.L_x_106) ;  /* 0x000000b000017945 */ /* 0x000fe60003800000 */
[----:B------:R-:W-:Y:S01]  /*4a90*/  FMUL R5, R4, R89 ;  /* 0x0000005904057220 */ /* 0x000fe20000400000 */
[----:B------:R-:W-:-:S03]  /*4aa0*/  @P4 IMAD.MOV.U32 R4, RZ, RZ, R14 ;  /* 0x000000ffff044224 */ /* 0x000fc600078e000e */
        /* <DEDUP_REMOVED lines=8> */
.L_x_107:
[----:B------:R-:W-:Y:S05]  /*4b30*/  BSYNC B1 ;  /* 0x0000000000017941 */ /* 0x000fea0003800000 */
.L_x_106:
        /* <DEDUP_REMOVED lines=13> */
.L_x_109:
[----:B------:R-:W-:Y:S05]  /*4c10*/  BSYNC B1 ;  /* 0x0000000000017941 */ /* 0x000fea0003800000 */
.L_x_108:
[----:B-----5:R-:W-:Y:S01]  /*4c20*/  HADD2.F32 R4, -RZ, R114.H0_H0 ;  /* 0x20000072ff047230 */ /* 0x020fe20000004100 */
[----:B------:R-:W-:Y:S04]  /*4c30*/  BSSY B1, `(.L_x_110) ;  /* 0x000000b000017945 */ /* 0x000fe80003800000 */
        /* <DEDUP_REMOVED lines=10> */
.L_x_111:
[----:B------:R-:W-:Y:S05]  /*4ce0*/  BSYNC B1 ;  /* 0x0000000000017941 */ /* 0x000fea0003800000 */
.L_x_110:
        /* <DEDUP_REMOVED lines=13> */
.L_x_113:
[----:B------:R-:W-:Y:S05]  /*4dc0*/  BSYNC B1 ;  /* 0x0000000000017941 */ /* 0x000fea0003800000 */
.L_x_112:
        /* <DEDUP_REMOVED lines=13> */
.L_x_115:
[----:B------:R-:W-:Y:S05]  /*4ea0*/  BSYNC B1 ;  /* 0x0000000000017941 */ /* 0x000fea0003800000 */
.L_x_114:
        /* <DEDUP_REMOVED lines=13> */
.L_x_117:
[----:B------:R-:W-:Y:S05]  /*4f80*/  BSYNC B1 ;  /* 0x0000000000017941 */ /* 0x000fea0003800000 */
.L_x_116:
        /* <DEDUP_REMOVED lines=12> */
.L_x_119:
[----:B------:R-:W-:Y:S05]  /*5050*/  BSYNC B1 ;  /* 0x0000000000017941 */ /* 0x000fea0003800000 */
.L_x_118:
        /* <DEDUP_REMOVED lines=13> */
.L_x_121:
[----:B------:R-:W-:Y:S05]  /*5130*/  BSYNC B1 ;  /* 0x0000000000017941 */ /* 0x000fea0003800000 */
.L_x_120:
        /* <DEDUP_REMOVED lines=13> */
.L_x_123:
[----:B------:R-:W-:Y:S05]  /*5210*/  BSYNC B1 ;  /* 0x0000000000017941 */ /* 0x000fea0003800000 */
.L_x_122:
        /* <DEDUP_REMOVED lines=13> */
.L_x_125:
[----:B------:R-:W-:Y:S05]  /*52f0*/  BSYNC B1 ;  /* 0x0000000000017941 */ /* 0x000fea0003800000 */
.L_x_124:
        /* <DEDUP_REMOVED lines=12> */
.L_x_127:
[----:B------:R-:W-:Y:S05]  /*53c0*/  BSYNC B1 ;  /* 0x0000000000017941 */ /* 0x000fea0003800000 */
.L_x_126:
        /* <DEDUP_REMOVED lines=13> */
.L_x_129:
[----:B------:R-:W-:Y:S05]  /*54a0*/  BSYNC B1 ;  /* 0x0000000000017941 */ /* 0x000fea0003800000 */
.L_x_128:
        /* <DEDUP_REMOVED lines=12> */
.L_x_131:
[----:B------:R-:W-:Y:S05]  /*5570*/  BSYNC B1 ;  /* 0x0000000000017941 */ /* 0x000fea0003800000 */
.L_x_130:
        /* <DEDUP_REMOVED lines=12> */
.L_x_133:
[----:B------:R-:W-:Y:S05]  /*5640*/  BSYNC B1 ;  /* 0x0000000000017941 */ /* 0x000fea0003800000 */
.L_x_132:
[----:B-----5:R-:W-:Y:S01]  /*5650*/  HADD2.F32 R4, -RZ, R114.H0_H0 ;  /* 0x20000072ff047230 */ /* 0x020fe20000004100 */
[----:B------:R-:W-:Y:S01]  /*5660*/  ISETP.GT.AND P5, PT, R3, 0x88, P5 ;  /* 0x000000880300780c */ /* 0x000fe20002fa4270 */
        /* <DEDUP_REMOVED lines=8> */
[----:B------:R-:W-:Y:S05]  /*56f0*/  @!P5 BRA `(.L_x_135) ;  /* 0x000000000004d947 */ /* 0x000fea0003800000 */
[----:B------:R0:W5:Y:S02]  /*5700*/  LDG.E.LTC128B.U16 R114, desc[UR36][R12.64+0x52] ;  /* 0x000052240c727981 */ /* 0x000164000c1e1520 */
.L_x_135:
[----:B------:R-:W-:Y:S05]  /*5710*/  BSYNC B1 ;  /* 0x0000000000017941 */ /* 0x000fea0003800000 */
.L_x_134:
[----:B0----5:R-:W-:Y:S01]  /*5720*/  HADD2.F32 R4, -RZ, R114.H0_H0 ;  /* 0x20000072ff047230 */ /* 0x021fe20000004100 */
        /* <DEDUP_REMOVED lines=11> */
.L_x_137:
[----:B------:R-:W-:Y:S05]  /*57e0*/  BSYNC B1 ;  /* 0x0000000000017941 */ /* 0x000fea0003800000 */
.L_x_136:
[----:B0----5:R-:W-:Y:S01]  /*57f0*/  HADD2.F32 R4, -RZ, R114.H0_H0 ;  /* 0x20000072ff047230 */ /* 0x021fe20000004100 */
        /* <DEDUP_REMOVED lines=11> */
.L_x_139:
[----:B------:R-:W-:Y:S05]  /*58b0*/  BSYNC B1 ;  /* 0x0000000000017941 */ /* 0x000fea0003800000 */
.L_x_138:
        /* <DEDUP_REMOVED lines=12> */
.L_x_141:
[----:B------:R-:W-:Y:S05]  /*5980*/  BSYNC B1 ;  /* 0x0000000000017941 */ /* 0x000fea0003800000 */
.L_x_140:
        /* <DEDUP_REMOVED lines=12> */
.L_x_143:
[----:B------:R-:W-:Y:S05]  /*5a50*/  BSYNC B1 ;  /* 0x0000000000017941 */ /* 0x000fea0003800000 */
.L_x_142:
        /* <DEDUP_REMOVED lines=12> */
.L_x_145:
[----:B------:R-:W-:Y:S05]  /*5b20*/  BSYNC B1 ;  /* 0x0000000000017941 */ /* 0x000fea0003800000 */
.L_x_144:
        /* <DEDUP_REMOVED lines=12> */
.L_x_147:
[----:B------:R-:W-:Y:S05]  /*5bf0*/  BSYNC B1 ;  /* 0x0000000000017941 */ /* 0x000fea0003800000 */
.L_x_146:
        /* <DEDUP_REMOVED lines=9> */
.L_x_149:
[----:B------:R-:W-:Y:S05]  /*5c90*/  BSYNC B1 ;  /* 0x0000000000017941 */ /* 0x000fea0003800000 */
.L_x_148:
        /* <DEDUP_REMOVED lines=12> */
.L_x_151:
[----:B------:R-:W-:Y:S05]  /*5d60*/  BSYNC B1 ;  /* 0x0000000000017941 */ /* 0x000fea0003800000 */
.L_x_150:
[----:B------:R-:W-:Y:S05]  /*5d70*/  @!P0 BRA `(.L_x_152) ;  /* 0x0000001400848947 */ /* 0x000fea0003800000 */
[----:B-----5:R-:W-:-:S05]  /*5d80*/  HADD2.F32 R114, -RZ, R114.H0_H0 ;  /* 0x20000072ff727230 */ /* 0x020fca0000004100 */
[----:B------:R-:W-:-:S04]  /*5d90*/  FMUL R114, R114, R89 ;  /* 0x0000005972727220 */ /* 0x000fc80000400000 */
[----:B------:R-:W-:-:S05]  /*5da0*/  FFMA R114, R55, R88, R114 ;  /* 0x0000005837727223 */ /* 0x000fca0000000072 */
[----:B------:R-:W-:-:S05]  /*5db0*/  F2FP.F16.F32.PACK_AB R114, RZ, R114 ;  /* 0x00000072ff72723e */ /* 0x000fca00000000ff */
[----:B------:R0:W-:Y:S01]  /*5dc0*/  STG.E.U16 desc[UR36][R10.64+0x72], R114 ;  /* 0x000072720a007986 */ /* 0x0001e2000c101524 */
[----:B------:R-:W-:Y:S05]  /*5dd0*/  BRA `(.L_x_152) ;  /* 0x00000014006c7947 */ /* 0x000fea0003800000 */
.L_x_29:
[----:B------:R-:W-:Y:S01]  /*5de0*/  ULDC.64 UR4, c[0x0][0x5c0] ;  /* 0x0001700000047ab9 */ /* 0x000fe20000000a00 */
[-C--:B------:R-:W-:Y:S01]  /*5df0*/  FMUL R56, R56, R88.reuse ;  /* 0x0000005838387220 */ /* 0x080fe20000400000 */
[----:B------:R-:W-:Y:S01]  /*5e00*/  LEA R10, P1, R112, UR4, 0x1 ;  /* 0x00000004700a7c11 */ /* 0x000fe2000f8208ff */
[----:B------:R-:W-:Y:S01]  /*5e10*/  IMAD.SHL.U32 R7, R94, 0x2, RZ ;  /* 0x000000025e077824 */ /* 0x000fe200078e00ff */
[----:B------:R-:W-:Y:S01]  /*5e20*/  ISETP.GT.AND P3, PT, R4, 0x1, PT ;  /* 0x000000010400780c */ /* 0x000fe20003f64270 */
[----:B------:R-:W-:Y:S01]  /*5e30*/  FMUL R57, R57, R88 ;  /* 0x0000005839397220 */ /* 0x000fe20000400000 */
[----:B------:R-:W-:Y:S01]  /*5e40*/  F2FP.F16.F32.PACK_AB R56, RZ, R56 ;  /* 0x00000038ff38723e */ /* 0x000fe200000000ff */
[-C--:B------:R-:W-:Y:S01]  /*5e50*/  FMUL R58, R58, R88.reuse ;  /* 0x000000583a3a7220 */ /* 0x080fe20000400000 */
[----:B------:R-:W-:Y:S01]  /*5e60*/  LEA.HI.X R11, R112, UR5, R105, 0x1, P1 ;  /* 0x00000005700b7c11 */ /* 0x000fe200088f0c69 */
[-C--:B------:R-:W-:Y:S01]  /*5e70*/  FMUL R59, R59, R88.reuse ;  /* 0x000000583b3b7220 */ /* 0x080fe20000400000 */
[----:B------:R-:W-:Y:S01]  /*5e80*/  ISETP.GT.AND P1, PT, R3, RZ, P3 ;  /* 0x000000ff0300720c */ /* 0x000fe20001f24270 */
[----:B------:R-:W-:Y:S01]  /*5e90*/  IMAD.SHL.U32 R19, R95, 0x2, RZ ;  /* 0x000000025f137824 */ /* 0x000fe200078e00ff */
[----:B------:R-:W-:Y:S01]  /*5ea0*/  ISETP.GT.AND P2, PT, R3, 0x8, P6 ;  /* 0x000000080300780c */ /* 0x000fe20003744270 */
[----:B------:R-:W-:Y:S01]  /*5eb0*/  @P0 STG.E.U16 desc[UR36][R10.64], R56 ;  /* 0x000000380a000986 */ /* 0x000fe2000c101524 */
[----:B------:R-:W-:Y:S01]  /*5ec0*/  SHF.L.U64.HI R5, R94, 0x1, R93 ;  /* 0x000000015e057819 */ /* 0x000fe2000001025d */
[----:B------:R-:W-:Y:S01]  /*5ed0*/  FMUL R60, R60, R88 ;  /* 0x000000583c3c7220 */ /* 0x000fe20000400000 */
[----:B------:R-:W-:Y:S01]  /*5ee0*/  IADD3 R8, P0, R7, R10, RZ ;  /* 0x0000000a07087210 */ /* 0x000fe20007f1e0ff */
[-C--:B------:R-:W-:Y:S01]  /*5ef0*/  FMUL R61, R61, R88.reuse ;  /* 0x000000583d3d7220 */ /* 0x080fe20000400000 */
[----:B------:R-:W-:Y:S01]  /*5f00*/  F2FP.F16.F32.PACK_AB R57, RZ, R57 ;  /* 0x00000039ff39723e */ /* 0x000fe200000000ff */
[----:B------:R-:W-:Y:S01]  /*5f10*/  FMUL R63, R63, R88 ;  /* 0x000000583f3f7220 */ /* 0x000fe20000400000 */
[----:B------:R-:W-:Y:S01]  /*5f20*/  F2FP.F16.F32.PACK_AB R58, RZ, R58 ;  /* 0x0000003aff3a723e */ /* 0x000fe200000000ff */
[----:B------:R-:W-:Y:S01]  /*5f30*/  IMAD.X R9, R5, 0x1, R11, P0 ;  /* 0x0000000105097824 */ /* 0x000fe200000e060b */
[----:B------:R-:W-:Y:S01]  /*5f40*/  ISETP.GT.AND P0, PT, R3, 0x8, P3 ;  /* 0x000000080300780c */ /* 0x000fe20001f04270 */
[----:B------:R-:W-:Y:S01]  /*5f50*/  @P1 STG.E.U16 desc[UR36][R10.64+0x2], R57 ;  /* 0x000002390a001986 */ /* 0x000fe2000c101524 */
[----:B------:R-:W-:Y:S01]  /*5f60*/  F2FP.F16.F32.PACK_AB R59, RZ, R59 ;  /* 0x0000003bff3b723e */ /* 0x000fe200000000ff */
[----:B------:R-:W-:Y:S01]  /*5f70*/  FMUL R62, R62, R88 ;  /* 0x000000583e3e7220 */ /* 0x000fe20000400000 */
[----:B------:R-:W-:Y:S01]  /*5f80*/  SHF.L.U64.HI R13, R95, 0x1, R92 ;  /* 0x000000015f0d7819 */ /* 0x000fe2000001025c */
[----:B------:R-:W-:Y:S01]  /*5f90*/  @P2 STG.E.U16 desc[UR36][R8.64], R58 ;  /* 0x0000003a08002986 */ /* 0x000fe2000c101524 */
[----:B------:R-:W-:Y:S01]  /*5fa0*/  IADD3 R6, P1, P2, R19, R10, R7 ;  /* 0x0000000a13067210 */ /* 0x000fe20007a3e007 */
[-C--:B------:R-:W-:Y:S01]  /*5fb0*/  FMUL R64, R64, R88.reuse ;  /* 0x0000005840407220 */ /* 0x080fe20000400000 */
[C---:B------:R-:W-:Y:S01]  /*5fc0*/  ISETP.GT.AND P4, PT, R4.reuse, 0x8, PT ;  /* 0x000000080400780c */ /* 0x040fe20003f84270 */
[-C--:B------:R-:W-:Y:S01]  /*5fd0*/  FMUL R65, R65, R88.reuse ;  /* 0x0000005841417220 */ /* 0x080fe20000400000 */
[----:B------:R-:W-:Y:S01]  /*5fe0*/  ISETP.GT.AND P3, PT, R4, 0x9, PT ;  /* 0x000000090400780c */ /* 0x000fe20003f64270 */
[-C--:B------:R-:W-:Y:S01]  /*5ff0*/  FMUL R66, R66, R88.reuse ;  /* 0x0000005842427220 */ /* 0x080fe20000400000 */
[----:B------:R-:W-:Y:S01]  /*6000*/  IADD3.X R7, R13, R11, R5, P1, P2 ;  /* 0x0000000b0d077210 */ /* 0x000fe20000fe4405 */
[----:B------:R-:W-:Y:S01]  /*6010*/  @P0 STG.E.U16 desc[UR36][R8.64+0x2], R59 ;  /* 0x0000023b08000986 */ /* 0x000fe2000c101524 */
[----:B------:R-:W-:Y:S01]  /*6020*/  ISETP.GT.AND P1, PT, R3, RZ, P4 ;  /* 0x000000ff0300720c */ /* 0x000fe20002724270 */
[-C--:B------:R-:W-:Y:S01]  /*6030*/  FMUL R67, R67, R88.reuse ;  /* 0x0000005843437220 */ /* 0x080fe20000400000 */
[----:B------:R-:W-:Y:S01]  /*6040*/  ISETP.GT.AND P0, PT, R3, RZ, P3 ;  /* 0x000000ff0300720c */ /* 0x000fe20001f04270 */
[----:B------:R-:W-:Y:S01]  /*6050*/  FMUL R68, R68, R88 ;  /* 0x0000005844447220 */ /* 0x000fe20000400000 */
[----:B------:R-:W-:Y:S01]  /*6060*/  F2FP.F16.F32.PACK_AB R60, RZ, R60 ;  /* 0x0000003cff3c723e */ /* 0x000fe200000000ff */
[-C--:B------:R-:W-:Y:S01]  /*6070*/  FMUL R69, R69, R88.reuse ;  /* 0x0000005845457220 */ /* 0x080fe20000400000 */
[----:B------:R-:W-:Y:S01]  /*6080*/  F2FP.F16.F32.PACK_AB R61, RZ, R61 ;  /* 0x0000003dff3d723e */ /* 0x000fe200000000ff */
[-C--:B------:R-:W-:Y:S01]  /*6090*/  FMUL R70, R70, R88.reuse ;  /* 0x0000005846467220 */ /* 0x080fe20000400000 */
[----:B------:R-:W-:Y:S01]  /*60a0*/  F2FP.F16.F32.PACK_AB R63, RZ, R63 ;  /* 0x0000003fff3f723e */ /* 0x000fe200000000ff */
[----:B------:R-:W-:Y:S01]  /*60b0*/  FMUL R71, R71, R88 ;  /* 0x0000005847477220 */ /* 0x000fe20000400000 */
[----:B------:R-:W-:Y:S01]  /*60c0*/  F2FP.F16.F32.PACK_AB R62, RZ, R62 ;  /* 0x0000003eff3e723e */ /* 0x000fe200000000ff */
[----:B------:R-:W-:Y:S01]  /*60d0*/  FMUL R72, R72, R88 ;  /* 0x0000005848487220 */ /* 0x000fe20000400000 */
[----:B------:R-:W-:Y:S01]  /*60e0*/  F2FP.F16.F32.PACK_AB R64, RZ, R64 ;  /* 0x00000040ff40723e */ /* 0x000fe200000000ff */
[----:B------:R-:W-:Y:S01]  /*60f0*/  @P1 STG.E.U16 desc[UR36][R10.64+0x10], R60 ;  /* 0x0000103c0a001986 */ /* 0x000fe2000c101524 */
[----:B------:R-:W-:Y:S01]  /*6100*/  ISETP.GT.AND P1, PT, R3, 0x8, P4 ;  /* 0x000000080300780c */ /* 0x000fe20002724270 */
[-C--:B------:R-:W-:Y:S01]  /*6110*/  FMUL R73, R73, R88.reuse ;  /* 0x0000005849497220 */ /* 0x080fe20000400000 */
[----:B------:R-:W-:Y:S01]  /*6120*/  ISETP.GT.AND P2, PT, R4, 0x11, PT ;  /* 0x000000110400780c */ /* 0x000fe20003f44270 */
[----:B------:R-:W-:Y:S01]  /*6130*/  @P0 STG.E.U16 desc[UR36][R10.64+0x12], R61 ;  /* 0x0000123d0a000986 */ /* 0x000fe2000c101524 */
[----:B------:R-:W-:Y:S01]  /*6140*/  ISETP.GT.AND P0, PT, R3, 0x8, P3 ;  /* 0x000000080300780c */ /* 0x000fe20001f04270 */
[-C--:B------:R-:W-:Y:S01]  /*6150*/  FMUL R74, R74, R88.reuse ;  /* 0x000000584a4a7220 */ /* 0x080fe20000400000 */
[----:B------:R-:W-:Y:S01]  /*6160*/  ISETP.GT.AND P3, PT, R4, 0x10, PT ;  /* 0x000000100400780c */ /* 0x000fe20003f64270 */
[-C--:B------:R-:W-:Y:S01]  /*6170*/  FMUL R75, R75, R88.reuse ;  /* 0x000000584b4b7220 */ /* 0x080fe20000400000 */
[----:B------:R-:W-:Y:S01]  /*6180*/  F2FP.F16.F32.PACK_AB R65, RZ, R65 ;  /* 0x00000041ff41723e */ /* 0x000fe200000000ff */
[----:B------:R-:W-:Y:S01]  /*6190*/  FMUL R76, R76, R88 ;  /* 0x000000584c4c7220 */ /* 0x000fe20000400000 */
[----:B------:R-:W-:Y:S01]  /*61a0*/  F2FP.F16.F32.PACK_AB R66, RZ, R66 ;  /* 0x00000042ff42723e */ /* 0x000fe200000000ff */
[----:B------:R-:W-:Y:S01]  /*61b0*/  FMUL R77, R77, R88 ;  /* 0x000000584d4d7220 */ /* 0x000fe20000400000 */
[----:B------:R-:W-:Y:S01]  /*61c0*/  F2FP.F16.F32.PACK_AB R67, RZ, R67 ;  /* 0x00000043ff43723e */ /* 0x000fe200000000ff */
[----:B------:R-:W-:Y:S01]  /*61d0*/  @P1 STG.E.U16 desc[UR36][R8.64+0x10], R62 ;  /* 0x0000103e08001986 */ /* 0x000fe2000c101524 */
[----:B------:R-:W-:Y:S01]  /*61e0*/  F2FP.F16.F32.PACK_AB R68, RZ, R68 ;  /* 0x00000044ff44723e */ /* 0x000fe200000000ff */
[-C--:B------:R-:W-:Y:S01]  /*61f0*/  FMUL R78, R78, R88.reuse ;  /* 0x000000584e4e7220 */ /* 0x080fe20000400000 */
[----:B------:R-:W-:Y:S01]  /*6200*/  ISETP.GT.AND P1, PT, R4, 0x19, PT ;  /* 0x000000190400780c */ /* 0x000fe20003f24270 */
[----:B------:R-:W-:Y:S01]  /*6210*/  @P0 STG.E.U16 desc[UR36][R8.64+0x12], R63 ;  /* 0x0000123f08000986 */ /* 0x000fe2000c101524 */
[----:B------:R-:W-:Y:S01]  /*6220*/  ISETP.GT.AND P0, PT, R3, RZ, P3 ;  /* 0x000000ff0300720c */ /* 0x000fe20001f04270 */
[-C--:B------:R-:W-:Y:S01]  /*6230*/  FMUL R79, R79, R88.reuse ;  /* 0x000000584f4f7220 */ /* 0x080fe20000400000 */
[----:B------:R-:W-:Y:S01]  /*6240*/  F2FP.F16.F32.PACK_AB R69, RZ, R69 ;  /* 0x00000045ff45723e */ /* 0x000fe200000000ff */
[----:B------:R-:W-:Y:S01]  /*6250*/  FMUL R80, R80, R88 ;  /* 0x0000005850507220 */ /* 0x000fe20000400000 */
[----:B------:R-:W-:Y:S01]  /*6260*/  F2FP.F16.F32.PACK_AB R70, RZ, R70 ;  /* 0x00000046ff46723e */ /* 0x000fe200000000ff */
        /* <DEDUP_REMOVED lines=8> */
[----:B------:R-:W-:Y:S01]  /*62f0*/  @P0 STG.E.U16 desc[UR36][R10.64+0x20], R64 ;  /* 0x000020400a000986 */ /* 0x000fe2000c101524 */
[----:B------:R-:W-:Y:S01]  /*6300*/  ISETP.GT.AND P0, PT, R3, RZ, P2 ;  /* 0x000000ff0300720c */ /* 0x000fe20001704270 */
[-C--:B------:R-:W-:Y:S01]  /*6310*/  FMUL R85, R85, R88.reuse ;  /* 0x0000005855557220 */ /* 0x080fe20000400000 */
[----:B------:R-:W-:Y:S01]  /*6320*/  F2FP.F16.F32.PACK_AB R75, RZ, R75 ;  /* 0x0000004bff4b723e */ /* 0x000fe200000000ff */
[-C--:B------:R-:W-:Y:S01]  /*6330*/  FMUL R86, R86, R88.reuse ;  /* 0x0000005856567220 */ /* 0x080fe20000400000 */
[----:B------:R-:W-:Y:S01]  /*6340*/  ISETP.GT.AND P5, PT, R4, 0x28, PT ;  /* 0x000000280400780c */ /* 0x000fe20003fa4270 */
[----:B------:R-:W-:Y:S01]  /*6350*/  FMUL R87, R87, R88 ;  /* 0x0000005857577220 */ /* 0x000fe20000400000 */
[----:B------:R-:W-:Y:S01]  /*6360*/  F2FP.F16.F32.PACK_AB R76, RZ, R76 ;  /* 0x0000004cff4c723e */ /* 0x000fe200000000ff */
[-C--:B------:R-:W-:Y:S01]  /*6370*/  FMUL R24, R24, R88.reuse ;  /* 0x0000005818187220 */ /* 0x080fe20000400000 */
[----:B------:R-:W-:Y:S01]  /*6380*/  ISETP.GT.AND P4, PT, R4, 0x29, PT ;  /* 0x000000290400780c */ /* 0x000fe20003f84270 */
[-C--:B------:R-:W-:Y:S01]  /*6390*/  FMUL R25, R25, R88.reuse ;  /* 0x0000005819197220 */ /* 0x080fe20000400000 */
[----:B------:R-:W-:Y:S01]  /*63a0*/  F2FP.F16.F32.PACK_AB R77, RZ, R77 ;  /* 0x0000004dff4d723e */ /* 0x000fe200000000ff */
[----:B------:R-:W-:Y:S01]  /*63b0*/  FMUL R26, R26, R88 ;  /* 0x000000581a1a7220 */ /* 0x000fe20000400000 */
[----:B------:R-:W-:Y:S01]  /*63c0*/  F2FP.F16.F32.PACK_AB R78, RZ, R78 ;  /* 0x0000004eff4e723e */ /* 0x000fe200000000ff */
[----:B------:R-:W-:Y:S01]  /*63d0*/  @P0 STG.E.U16 desc[UR36][R10.64+0x22], R65 ;  /* 0x000022410a000986 */ /* 0x000fe2000c101524 */
[----:B------:R-:W-:Y:S01]  /*63e0*/  ISETP.GT.AND P0, PT, R3, 0x8, P3 ;  /* 0x000000080300780c */ /* 0x000fe20001f04270 */
[-C--:B------:R-:W-:Y:S01]  /*63f0*/  FMUL R27, R27, R88.reuse ;  /* 0x000000581b1b7220 */ /* 0x080fe20000400000 */
[----:B------:R-:W-:Y:S01]  /*6400*/  F2FP.F16.F32.PACK_AB R79, RZ, R79 ;  /* 0x0000004fff4f723e */ /* 0x000fe200000000ff */
[-C--:B------:R-:W-:Y:S01]  /*6410*/  FMUL R28, R28, R88.reuse ;  /* 0x000000581c1c7220 */ /* 0x080fe20000400000 */
[----:B------:R-:W-:Y:S01]  /*6420*/  ISETP.GT.AND P3, PT, R4, 0x30, PT ;  /* 0x000000300400780c */ /* 0x000fe20003f64270 */
        /* <DEDUP_REMOVED lines=8> */
[----:B------:R-:W-:Y:S01]  /*64b0*/  @P0 STG.E.U16 desc[UR36][R8.64+0x20], R66 ;  /* 0x0000204208000986 */ /* 0x000fe2000c101524 */
[----:B------:R-:W-:Y:S01]  /*64c0*/  ISETP.GT.AND P0, PT, R3, 0x8, P2 ;  /* 0x000000080300780c */ /* 0x000fe20001704270 */
[-C--:B------:R-:W-:Y:S01]  /*64d0*/  FMUL R33, R33, R88.reuse ;  /* 0x0000005821217220 */ /* 0x080fe20000400000 */
[----:B------:R-:W-:Y:S01]  /*64e0*/  ISETP.GT.AND P2, PT, R4, 0x18, PT ;  /* 0x000000180400780c */ /* 0x000fe20003f44270 */
[----:B------:R-:W-:Y:S01]  /*64f0*/  FMUL R34, R34, R88 ;  /* 0x0000005822227220 */ /* 0x000fe20000400000 */
[----:B------:R-:W-:Y:S01]  /*6500*/  F2FP.F16.F32.PACK_AB R84, RZ, R84 ;  /* 0x00000054ff54723e */ /* 0x000fe200000000ff */
[-C--:B------:R-:W-:Y:S01]  /*6510*/  FMUL R35, R35, R88.reuse ;  /* 0x0000005823237220 */ /* 0x080fe20000400000 */
[----:B------:R-:W-:Y:S01]  /*6520*/  P2R R5, PR, RZ, 0x20 ;  /* 0x00000020ff057803 */ /* 0x000fe20000000000 */
[-C--:B------:R-:W-:Y:S01]  /*6530*/  FMUL R36, R36, R88.reuse ;  /* 0x0000005824247220 */ /* 0x080fe20000400000 */
[----:B------:R-:W-:Y:S01]  /*6540*/  F2FP.F16.F32.PACK_AB R85, RZ, R85 ;  /* 0x00000055ff55723e */ /* 0x000fe200000000ff */
[----:B------:R-:W-:Y:S01]  /*6550*/  FMUL R37, R37, R88 ;  /* 0x0000005825257220 */ /* 0x000fe20000400000 */
[----:B------:R-:W-:Y:S01]  /*6560*/  F2FP.F16.F32.PACK_AB R86, RZ, R86 ;  /* 0x00000056ff56723e */ /* 0x000fe200000000ff */
[-C--:B------:R-:W-:Y:S01]  /*6570*/  FMUL R38, R38, R88.reuse ;  /* 0x0000005826267220 */ /* 0x080fe20000400000 */
[----:B------:R-:W-:Y:S01]  /*6580*/  F2FP.F16.F32.PACK_AB R87, RZ, R87 ;  /* 0x00000057ff57723e */ /* 0x000fe200000000ff */
[----:B------:R-:W-:Y:S01]  /*6590*/  @P0 STG.E.U16 desc[UR36][R8.64+0x22], R67 ;  /* 0x0000224308000986 */ /* 0x000fe2000c101524 */
[----:B------:R-:W-:Y:S01]  /*65a0*/  ISETP.GT.AND P0, PT, R3, RZ, P2 ;  /* 0x000000ff0300720c */ /* 0x000fe20001704270 */
        /* <DEDUP_REMOVED lines=36> */
[----:B------:R-:W-:Y:S01]  /*67f0*/  FMUL R55, R55, R88 ;  /* 0x0000005837377220 */ /* 0x000fe20000400000 */
[----:B------:R-:W-:-:S02]  /*6800*/  F2FP.F16.F32.PACK_AB R39, RZ, R39 ;  /* 0x00000027ff27723e */ /* 0x000fc400000000ff */
[----:B------:R-:W-:Y:S01]  /*6810*/  F2FP.F16.F32.PACK_AB R40, RZ, R40 ;  /* 0x00000028ff28723e */ /* 0x000fe200000000ff */
[----:B------:R-:W-:Y:S01]  /*6820*/  @P0 STG.E.U16 desc[UR36][R8.64+0x30], R70 ;  /* 0x0000304608000986 */ /* 0x000fe2000c101524 */
[----:B------:R-:W-:Y:S02]  /*6830*/  ISETP.GT.AND P0, PT, R3, 0x8, P1 ;  /* 0x000000080300780c */ /* 0x000fe40000f04270 */
[----:B------:R-:W-:Y:S02]  /*6840*/  ISETP.GT.AND P1, PT, R4, 0x21, PT ;  /* 0x000000210400780c */ /* 0x000fe40003f24270 */
[----:B------:R-:W-:Y:S02]  /*6850*/  F2FP.F16.F32.PACK_AB R41, RZ, R41 ;  /* 0x00000029ff29723e */ /* 0x000fe400000000ff */
[----:B------:R-:W-:Y:S02]  /*6860*/  F2FP.F16.F32.PACK_AB R42, RZ, R42 ;  /* 0x0000002aff2a723e */ /* 0x000fe400000000ff */
[----:B------:R-:W-:-:S02]  /*6870*/  F2FP.F16.F32.PACK_AB R43, RZ, R43 ;  /* 0x0000002bff2b723e */ /* 0x000fc400000000ff */
[----:B------:R-:W-:Y:S02]  /*6880*/  F2FP.F16.F32.PACK_AB R44, RZ, R44 ;  /* 0x0000002cff2c723e */ /* 0x000fe400000000ff */
[----:B------:R-:W-:Y:S01]  /*6890*/  F2FP.F16.F32.PACK_AB R45, RZ, R45 ;  /* 0x0000002dff2d723e */ /* 0x000fe200000000ff */
[----:B------:R-:W-:Y:S01]  /*68a0*/  @P0 STG.E.U16 desc[UR36][R8.64+0x32], R71 ;  /* 0x0000324708000986 */ /* 0x000fe2000c101524 */
[----:B------:R-:W-:Y:S02]  /*68b0*/  ISETP.GT.AND P0, PT, R3, RZ, P2 ;  /* 0x000000ff0300720c */ /* 0x000fe40001704270 */
[----:B------:R-:W-:Y:S02]  /*68c0*/  F2FP.F16.F32.PACK_AB R46, RZ, R46 ;  /* 0x0000002eff2e723e */ /* 0x000fe400000000ff */
[----:B------:R-:W-:Y:S02]  /*68d0*/  F2FP.F16.F32.PACK_AB R47, RZ, R47 ;  /* 0x0000002fff2f723e */ /* 0x000fe400000000ff */
[----:B------:R-:W-:-:S02]  /*68e0*/  F2FP.F16.F32.PACK_AB R48, RZ, R48 ;  /* 0x00000030ff30723e */ /* 0x000fc400000000ff */
[----:B------:R-:W-:Y:S02]  /*68f0*/  F2FP.F16.F32.PACK_AB R49, RZ, R49 ;  /* 0x00000031ff31723e */ /* 0x000fe400000000ff */
[----:B------:R-:W-:Y:S02]  /*6900*/  F2FP.F16.F32.PACK_AB R50, RZ, R50 ;  /* 0x00000032ff32723e */ /* 0x000fe400000000ff */
[----:B------:R-:W-:Y:S01]  /*6910*/  F2FP.F16.F32.PACK_AB R51, RZ, R51 ;  /* 0x00000033ff33723e */ /* 0x000fe200000000ff */
[----:B------:R-:W-:Y:S01]  /*6920*/  @P0 STG.E.U16 desc[UR36][R10.64+0x40], R72 ;  /* 0x000040480a000986 */ /* 0x000fe2000c101524 */
[----:B------:R-:W-:Y:S02]  /*6930*/  ISETP.GT.AND P0, PT, R3, RZ, P1 ;  /* 0x000000ff0300720c */ /* 0x000fe40000f04270 */
[----:B------:R-:W-:Y:S02]  /*6940*/  F2FP.F16.F32.PACK_AB R52, RZ, R52 ;  /* 0x00000034ff34723e */ /* 0x000fe400000000ff */
[----:B------:R-:W-:-:S02]  /*6950*/  F2FP.F16.F32.PACK_AB R53, RZ, R53 ;  /* 0x00000035ff35723e */ /* 0x000fc400000000ff */
[----:B------:R-:W-:Y:S02]  /*6960*/  F2FP.F16.F32.PACK_AB R54, RZ, R54 ;  /* 0x00000036ff36723e */ /* 0x000fe400000000ff */
[----:B------:R-:W-:-:S05]  /*6970*/  F2FP.F16.F32.PACK_AB R55, RZ, R55 ;  /* 0x00000037ff37723e */ /* 0x000fca00000000ff */
[----:B------:R-:W-:Y:S01]  /*6980*/  @P0 STG.E.U16 desc[UR36][R10.64+0x42], R73 ;  /* 0x000042490a000986 */ /* 0x000fe2000c101524 */
[----:B------:R-:W-:Y:S02]  /*6990*/  ISETP.GT.AND P0, PT, R3, 0x8, P2 ;  /* 0x000000080300780c */ /* 0x000fe40001704270 */
[----:B------:R-:W-:-:S11]  /*69a0*/  ISETP.GT.AND P2, PT, R4, 0x38, PT ;  /* 0x000000380400780c */ /* 0x000fd60003f44270 */
[----:B------:R-:W-:Y:S01]  /*69b0*/  @P0 STG.E.U16 desc[UR36][R8.64+0x40], R74 ;  /* 0x0000404a08000986 */ /* 0x000fe2000c101524 */
[----:B------:R-:W-:-:S13]  /*69c0*/  ISETP.GT.AND P0, PT, R3, 0x8, P1 ;  /* 0x000000080300780c */ /* 0x000fda0000f04270 */
[----:B------:R-:W-:Y:S01]  /*69d0*/  @P0 STG.E.U16 desc[UR36][R8.64+0x42], R75 ;  /* 0x0000424b08000986 */ /* 0x000fe2000c101524 */
[----:B------:R-:W-:-:S13]  /*69e0*/  ISETP.GT.AND P0, PT, R3, RZ, P5 ;  /* 0x000000ff0300720c */ /* 0x000fda0002f04270 */
[----:B------:R-:W-:Y:S01]  /*69f0*/  @P0 STG.E.U16 desc[UR36][R10.64+0x50], R76 ;  /* 0x0000504c0a000986 */ /* 0x000fe2000c101524 */
[----:B------:R-:W-:-:S13]  /*6a00*/  ISETP.GT.AND P0, PT, R3, RZ, P4 ;  /* 0x000000ff0300720c */ /* 0x000fda0002704270 */
[----:B------:R-:W-:Y:S01]  /*6a10*/  @P0 STG.E.U16 desc[UR36][R10.64+0x52], R77 ;  /* 0x0000524d0a000986 */ /* 0x000fe2000c101524 */
[----:B------:R-:W-:-:S13]  /*6a20*/  ISETP.GT.AND P0, PT, R3, 0x8, P5 ;  /* 0x000000080300780c */ /* 0x000fda0002f04270 */
[----:B------:R-:W-:Y:S01]  /*6a30*/  @P0 STG.E.U16 desc[UR36][R8.64+0x50], R78 ;  /* 0x0000504e08000986 */ /* 0x000fe2000c101524 */
[----:B------:R-:W-:-:S13]  /*6a40*/  ISETP.GT.AND P0, PT, R3, 0x8, P4 ;  /* 0x000000080300780c */ /* 0x000fda0002704270 */
[----:B------:R-:W-:Y:S01]  /*6a50*/  @P0 STG.E.U16 desc[UR36][R8.64+0x52], R79 ;  /* 0x0000524f08000986 */ /* 0x000fe2000c101524 */
[----:B------:R-:W-:-:S13]  /*6a60*/  ISETP.GT.AND P0, PT, R3, RZ, P3 ;  /* 0x000000ff0300720c */ /* 0x000fda0001f04270 */
[----:B------:R-:W-:Y:S01]  /*6a70*/  @P0 STG.E.U16 desc[UR36][R10.64+0x60], R80 ;  /* 0x000060500a000986 */ /* 0x000fe2000c101524 */
[----:B------:R-:W-:-:S04]  /*6a80*/  ISETP.GT.AND P0, PT, R4, 0x31, PT ;  /* 0x000000310400780c */ /* 0x000fc80003f04270 */
[----:B------:R-:W-:-:S13]  /*6a90*/  ISETP.GT.AND P1, PT, R3, RZ, P0 ;  /* 0x000000ff0300720c */ /* 0x000fda0000724270 */
[----:B------:R-:W-:Y:S01]  /*6aa0*/  @P1 STG.E.U16 desc[UR36][R10.64+0x62], R81 ;  /* 0x000062510a001986 */ /* 0x000fe2000c101524 */
[----:B------:R-:W-:-:S13]  /*6ab0*/  ISETP.GT.AND P1, PT, R3, 0x8, P3 ;  /* 0x000000080300780c */ /* 0x000fda0001f24270 */
[----:B------:R-:W-:Y:S01]  /*6ac0*/  @P1 STG.E.U16 desc[UR36][R8.64+0x60], R82 ;  /* 0x0000605208001986 */ /* 0x000fe2000c101524 */
[----:B------:R-:W-:-:S13]  /*6ad0*/  ISETP.GT.AND P1, PT, R3, 0x8, P0 ;  /* 0x000000080300780c */ /* 0x000fda0000724270 */
[----:B------:R-:W-:Y:S01]  /*6ae0*/  @P1 STG.E.U16 desc[UR36][R8.64+0x62], R83 ;  /* 0x0000625308001986 */ /* 0x000fe2000c101524 */
[----:B------:R-:W-:-:S05]  /*6af0*/  IADD3 R14, P1, R19, R8, RZ ;  /* 0x00000008130e7210 */ /* 0x000fca0007f3e0ff */
[----:B------:R-:W-:Y:S01]  /*6b00*/  IMAD.X R15, R13, 0x1, R9, P1 ;  /* 0x000000010d0f7824 */ /* 0x000fe200008e0609 */
[----:B------:R-:W-:-:S13]  /*6b10*/  ISETP.GT.AND P1, PT, R3, RZ, P2 ;  /* 0x000000ff0300720c */ /* 0x000fda0001724270 */
[----:B------:R-:W-:Y:S01]  /*6b20*/  @P1 STG.E.U16 desc[UR36][R10.64+0x70], R84 ;  /* 0x000070540a001986 */ /* 0x000fe2000c101524 */
[----:B------:R-:W-:-:S05]  /*6b30*/  IADD3 R20, P1, R19, R8, RZ ;  /* 0x0000000813147210 */ /* 0x000fca0007f3e0ff */
[----:B------:R-:W-:Y:S01]  /*6b40*/  IMAD.X R21, R13, 0x1, R9, P1 ;  /* 0x000000010d157824 */ /* 0x000fe200008e0609 */
[----:B------:R-:W-:-:S05]  /*6b50*/  IADD3 R12, P1, R19, R10, RZ ;  /* 0x0000000a130c7210 */ /* 0x000fca0007f3e0ff */
[----:B------:R-:W-:Y:S01]  /*6b60*/  IMAD.X R13, R13, 0x1, R11, P1 ;  /* 0x000000010d0d7824 */ /* 0x000fe200008e060b */
[----:B------:R-:W-:-:S04]  /*6b70*/  ISETP.GT.AND P1, PT, R4, 0x39, PT ;  /* 0x000000390400780c */ /* 0x000fc80003f24270 */
[----:B------:R-:W-:-:S13]  /*6b80*/  ISETP.GT.AND P5, PT, R3, RZ, P1 ;  /* 0x000000ff0300720c */ /* 0x000fda0000fa4270 */
[----:B------:R-:W-:Y:S01]  /*6b90*/  @P5 STG.E.U16 desc[UR36][R10.64+0x72], R85 ;  /* 0x000072550a005986 */ /* 0x000fe2000c101524 */
[----:B------:R-:W-:-:S13]  /*6ba0*/  ISETP.GT.AND P5, PT, R3, 0x8, P2 ;  /* 0x000000080300780c */ /* 0x000fda00017a4270 */
[----:B------:R-:W-:Y:S01]  /*6bb0*/  @P5 STG.E.U16 desc[UR36][R8.64+0x70], R86 ;  /* 0x0000705608005986 */ /* 0x000fe2000c101524 */
[----:B------:R-:W-:-:S13]  /*6bc0*/  ISETP.GT.AND P5, PT, R3, 0x8, P1 ;  /* 0x000000080300780c */ /* 0x000fda0000fa4270 */
[----:B------:R0:W-:Y:S01]  /*6bd0*/  @P5 STG.E.U16 desc[UR36][R8.64+0x72], R87 ;  /* 0x0000725708005986 */ /* 0x0001e2000c101524 */
[C---:B------:R-:W-:Y:S02]  /*6be0*/  ISETP.GT.AND P5, PT, R3.reuse, 0x80, P6 ;  /* 0x000000800300780c */ /* 0x040fe400037a4270 */
[----:B------:R-:W-:-:S11]  /*6bf0*/  ISETP.GT.AND P6, PT, R3, 0x88, P6 ;  /* 0x000000880300780c */ /* 0x000fd600037c4270 */
[----:B------:R-:W-:Y:S01]  /*6c00*/  @P5 STG.E.U16 desc[UR36][R12.64], R24 ;  /* 0x000000180c005986 */ /* 0x000fe2000c101524 */
[----:B------:R-:W-:-:S04]  /*6c10*/  ISETP.GT.AND P5, PT, R4, 0x1, PT ;  /* 0x000000010400780c */ /* 0x000fc80003fa4270 */
[----:B------:R-:W-:-:S13]  /*6c20*/  ISETP.GT.AND P5, PT, R3, 0x80, P5 ;  /* 0x000000800300780c */ /* 0x000fda0002fa4270 */
[----:B0-----:R-:W-:Y:S02]  /*6c30*/  @P5 IMAD.MOV.U32 R8, RZ, RZ, R12 ;  /* 0x000000ffff085224 */ /* 0x001fe400078e000c */
[----:B------:R-:W-:-:S05]  /*6c40*/  @P5 IMAD.MOV.U32 R9, RZ, RZ, R13 ;  /* 0x000000ffff095224 */ /* 0x000fca00078e000d */
[----:B------:R0:W-:Y:S01]  /*6c50*/  @P5 STG.E.U16 desc[UR36][R8.64+0x2], R25 ;  /* 0x0000021908005986 */ /* 0x0001e2000c101524 */
[----:B------:R-:W-:-:S03]  /*6c60*/  ISETP.NE.AND P5, PT, R5, RZ, PT ;  /* 0x000000ff0500720c */ /* 0x000fc60003fa5270 */
[----:B------:R-:W-:Y:S01]  /*6c70*/  @P6 STG.E.U16 desc[UR36][R14.64], R26 ;  /* 0x0000001a0e006986 */ /* 0x000fe2000c101524 */
[----:B------:R-:W-:-:S04]  /*6c80*/  ISETP.GT.AND P6, PT, R4, 0x1, PT ;  /* 0x000000010400780c */ /* 0x000fc80003fc4270 */
[----:B------:R-:W-:-:S13]  /*6c90*/  ISETP.GT.AND P6, PT, R3, 0x88, P6 ;  /* 0x000000880300780c */ /* 0x000fda00037c4270 */
[----:B------:R-:W-:Y:S01]  /*6ca0*/  @P6 STG.E.U16 desc[UR36][R20.64+0x2], R27 ;  /* 0x0000021b14006986 */ /* 0x000fe2000c101524 */
[----:B------:R-:W-:-:S04]  /*6cb0*/  ISETP.GT.AND P6, PT, R4, 0x8, PT ;  /* 0x000000080400780c */ /* 0x000fc80003fc4270 */
[----:B------:R-:W-:-:S13]  /*6cc0*/  ISETP.GT.AND P6, PT, R3, 0x80, P6 ;  /* 0x000000800300780c */ /* 0x000fda00037c4270 */
[----:B0-----:R-:W-:Y:S02]  /*6cd0*/  @P6 IMAD.MOV.U32 R8, RZ, RZ, R12 ;  /* 0x000000ffff086224 */ /* 0x001fe400078e000c */
[----:B------:R-:W-:-:S05]  /*6ce0*/  @P6 IMAD.MOV.U32 R9, RZ, RZ, R13 ;  /* 0x000000ffff096224 */ /* 0x000fca00078e000d */
[----:B------:R0:W-:Y:S01]  /*6cf0*/  @P6 STG.E.U16 desc[UR36][R8.64+0x10], R28 ;  /* 0x0000101c08006986 */ /* 0x0001e2000c101524 */
[----:B------:R-:W-:-:S04]  /*6d00*/  ISETP.GT.AND P6, PT, R4, 0x9, PT ;  /* 0x000000090400780c */ /* 0x000fc80003fc4270 */
[----:B------:R-:W-:-:S13]  /*6d10*/  ISETP.GT.AND P6, PT, R3, 0x80, P6 ;  /* 0x000000800300780c */ /* 0x000fda00037c4270 */
[----:B0-----:R-:W-:Y:S02]  /*6d20*/  @P6 IMAD.MOV.U32 R8, RZ, RZ, R12 ;  /* 0x000000ffff086224 */ /* 0x001fe400078e000c */
[----:B------:R-:W-:-:S05]  /*6d30*/  @P6 IMAD.MOV.U32 R9, RZ, RZ, R13 ;  /* 0x000000ffff096224 */ /* 0x000fca00078e000d */
[----:B------:R0:W-:Y:S01]  /*6d40*/  @P6 STG.E.U16 desc[UR36][R8.64+0x12], R29 ;  /* 0x0000121d08006986 */ /* 0x0001e2000c101524 */
[----:B------:R-:W-:-:S04]  /*6d50*/  ISETP.GT.AND P6, PT, R4, 0x8, PT ;  /* 0x000000080400780c */ /* 0x000fc80003fc4270 */
[----:B------:R-:W-:-:S13]  /*6d60*/  ISETP.GT.AND P6, PT, R3, 0x88, P6 ;  /* 0x000000880300780c */ /* 0x000fda00037c4270 */
        /* <DEDUP_REMOVED lines=45> */
[----:B------:R-:W-:Y:S01]  /*7040*/  @P6 STG.E.U16 desc[UR36][R8.64+0x42], R41 ;  /* 0x0000422908006986 */ /* 0x000fe2000c101524 */
[----:B------:R-:W-:-:S04]  /*7050*/  ISETP.GT.AND P6, PT, R4, 0x20, PT ;  /* 0x000000200400780c */ /* 0x000fc80003fc4270 */
[----:B------:R-:W-:-:S13]  /*7060*/  ISETP.GT.AND P6, PT, R3, 0x88, P6 ;  /* 0x000000880300780c */ /* 0x000fda00037c4270 */
[----:B------:R-:W-:Y:S01]  /*7070*/  @P6 STG.E.U16 desc[UR36][R6.64+0x40], R42 ;  /* 0x0000402a06006986 */ /* 0x000fe2000c101524 */
[----:B------:R-:W-:-:S04]  /*7080*/  ISETP.GT.AND P6, PT, R4, 0x21, PT ;  /* 0x000000210400780c */ /* 0x000fc80003fc4270 */
[----:B------:R-:W-:-:S13]  /*7090*/  ISETP.GT.AND P6, PT, R3, 0x88, P6 ;  /* 0x000000880300780c */ /* 0x000fda00037c4270 */
[----:B------:R-:W-:Y:S02]  /*70a0*/  @P6 IMAD.MOV.U32 R4, RZ, RZ, R6 ;  /* 0x000000ffff046224 */ /* 0x000fe400078e0006 */
[----:B------:R-:W-:-:S05]  /*70b0*/  @P6 IMAD.MOV.U32 R5, RZ, RZ, R7 ;  /* 0x000000ffff056224 */ /* 0x000fca00078e0007 */
[----:B------:R0:W-:Y:S01]  /*70c0*/  @P6 STG.E.U16 desc[UR36][R4.64+0x42], R43 ;  /* 0x0000422b04006986 */ /* 0x0001e2000c101524 */
[C---:B------:R-:W-:Y:S02]  /*70d0*/  ISETP.GT.AND P6, PT, R3.reuse, 0x80, P5 ;  /* 0x000000800300780c */ /* 0x040fe40002fc4270 */
[----:B------:R-:W-:-:S11]  /*70e0*/  ISETP.GT.AND P5, PT, R3, 0x88, P5 ;  /* 0x000000880300780c */ /* 0x000fd60002fa4270 */
[----:B0-----:R-:W-:Y:S02]  /*70f0*/  @P6 IMAD.MOV.U32 R4, RZ, RZ, R12 ;  /* 0x000000ffff046224 */ /* 0x001fe400078e000c */
[----:B------:R-:W-:-:S05]  /*7100*/  @P6 IMAD.MOV.U32 R5, RZ, RZ, R13 ;  /* 0x000000ffff056224 */ /* 0x000fca00078e000d */
[----:B------:R0:W-:Y:S01]  /*7110*/  @P6 STG.E.U16 desc[UR36][R4.64+0x50], R44 ;  /* 0x0000502c04006986 */ /* 0x0001e2000c101524 */
[C---:B------:R-:W-:Y:S02]  /*7120*/  ISETP.GT.AND P6, PT, R3.reuse, 0x80, P4 ;  /* 0x000000800300780c */ /* 0x040fe400027c4270 */
[----:B------:R-:W-:-:S11]  /*7130*/  ISETP.GT.AND P4, PT, R3, 0x88, P4 ;  /* 0x000000880300780c */ /* 0x000fd60002784270 */
[----:B0-----:R-:W-:Y:S02]  /*7140*/  @P6 IMAD.MOV.U32 R4, RZ, RZ, R12 ;  /* 0x000000ffff046224 */ /* 0x001fe400078e000c */
[----:B------:R-:W-:-:S05]  /*7150*/  @P6 IMAD.MOV.U32 R5, RZ, RZ, R13 ;  /* 0x000000ffff056224 */ /* 0x000fca00078e000d */
[----:B------:R0:W-:Y:S02]  /*7160*/  @P6 STG.E.U16 desc[UR36][R4.64+0x52], R45 ;  /* 0x0000522d04006986 */ /* 0x0001e4000c101524 */
[----:B0-----:R-:W-:Y:S02]  /*7170*/  @P5 IMAD.MOV.U32 R4, RZ, RZ, R6 ;  /* 0x000000ffff045224 */ /* 0x001fe400078e0006 */
[----:B------:R-:W-:-:S05]  /*7180*/  @P5 IMAD.MOV.U32 R5, RZ, RZ, R7 ;  /* 0x000000ffff055224 */ /* 0x000fca00078e0007 */
[----:B------:R0:W-:Y:S01]  /*7190*/  @P5 STG.E.U16 desc[UR36][R4.64+0x50], R46 ;  /* 0x0000502e04005986 */ /* 0x0001e2000c101524 */
[C---:B------:R-:W-:Y:S02]  /*71a0*/  ISETP.GT.AND P5, PT, R3.reuse, 0x80, P3 ;  /* 0x000000800300780c */ /* 0x040fe40001fa4270 */
[----:B------:R-:W-:Y:S01]  /*71b0*/  ISETP.GT.AND P3, PT, R3, 0x88, P3 ;  /* 0x000000880300780c */ /* 0x000fe20001f64270 */
        /* <DEDUP_REMOVED lines=17> */
[----:B------:R0:W-:Y:S02]  /*72d0*/  @P3 STG.E.U16 desc[UR36][R4.64+0x60], R50 ;  /* 0x0000603204003986 */ /* 0x0001e4000c101524 */
[----:B0-----:R-:W-:Y:S02]  /*72e0*/  @P0 IMAD.MOV.U32 R4, RZ, RZ, R6 ;  /* 0x000000ffff040224 */ /* 0x001fe400078e0006 */
[----:B------:R-:W-:-:S05]  /*72f0*/  @P0 IMAD.MOV.U32 R5, RZ, RZ, R7 ;  /* 0x000000ffff050224 */ /* 0x000fca00078e0007 */
[----:B------:R0:W-:Y:S02]  /*7300*/  @P0 STG.E.U16 desc[UR36][R4.64+0x62], R51 ;  /* 0x0000623304000986 */ /* 0x0001e4000c101524 */
[----:B0-----:R-:W-:Y:S02]  /*7310*/  @P5 IMAD.MOV.U32 R4, RZ, RZ, R12 ;  /* 0x000000ffff045224 */ /* 0x001fe400078e000c */
[----:B------:R-:W-:-:S05]  /*7320*/  @P5 IMAD.MOV.U32 R5, RZ, RZ, R13 ;  /* 0x000000ffff055224 */ /* 0x000fca00078e000d */
[----:B------:R0:W-:Y:S04]  /*7330*/  @P5 STG.E.U16 desc[UR36][R4.64+0x70], R52 ;  /* 0x0000703404005986 */ /* 0x0001e8000c101524 */
[----:B------:R1:W-:Y:S01]  /*7340*/  @P4 STG.E.U16 desc[UR36][R12.64+0x72], R53 ;  /* 0x000072350c004986 */ /* 0x0003e2000c101524 */
[----:B0-----:R-:W-:Y:S02]  /*7350*/  @P2 IMAD.MOV.U32 R4, RZ, RZ, R6 ;  /* 0x000000ffff042224 */ /* 0x001fe400078e0006 */
[----:B------:R-:W-:-:S05]  /*7360*/  @P2 IMAD.MOV.U32 R5, RZ, RZ, R7 ;  /* 0x000000ffff052224 */ /* 0x000fca00078e0007 */
[----:B------:R1:W-:Y:S04]  /*7370*/  @P2 STG.E.U16 desc[UR36][R4.64+0x70], R54 ;  /* 0x0000703604002986 */ /* 0x0003e8000c101524 */
[----:B------:R1:W-:Y:S02]  /*7380*/  @P1 STG.E.U16 desc[UR36][R6.64+0x72], R55 ;  /* 0x0000723706001986 */ /* 0x0003e4000c101524 */
.L_x_152:
[----:B------:R-:W-:Y:S05]  /*7390*/  BSYNC B0 ;  /* 0x0000000000007941 */ /* 0x000fea0003800000 */
.L_x_28:
[----:B------:R-:W-:Y:S01]  /*73a0*/  IADD3 R16, P0, R16, UR38, RZ ;  /* 0x0000002610107c10 */ /* 0x000fe2000ff1e0ff */
[----:B------:R-:W-:Y:S01]  /*73b0*/  ULDC.64 UR4, c[0x0][0x650] ;  /* 0x0001940000047ab9 */ /* 0x000fe20000000a00 */
[----:B------:R-:W-:Y:S01]  /*73c0*/  PRMT R3, RZ, 0x7610, R3 ;  /* 0x00007610ff037816 */ /* 0x000fe20000000003 */
[----:B------:R-:W-:Y:S01]  /*73d0*/  IMAD.MOV.U32 R101, RZ, RZ, -0x1 ;  /* 0xffffffffff657424 */ /* 0x000fe200078e00ff */
[----:B------:R-:W-:Y:S01]  /*73e0*/  IADD3.X R17, R17, UR41, RZ, P0, !PT ;  /* 0x0000002911117c10 */ /* 0x000fe200087fe4ff */
[----:B------:R-:W-:Y:S01]  /*73f0*/  IMAD.MOV.U32 R19, RZ, RZ, -0x1 ;  /* 0xffffffffff137424 */ /* 0x000fe200078e00ff */
[----:B------:R-:W-:-:S04]  /*7400*/  ISETP.GE.U32.AND P0, PT, R16, UR4, PT ;  /* 0x0000000410007c0c */ /* 0x000fc8000bf06070 */
[----:B------:R-:W-:-:S13]  /*7410*/  ISETP.GE.U32.AND.EX P0, PT, R17, UR5, PT, P0 ;  /* 0x0000000511007c0c */ /* 0x000fda000bf06100 */
[----:B------:R-:W-:Y:S05]  /*7420*/  @P0 BRA `(.L_x_153) ;  /* 0x00000004004c0947 */ /* 0x000fea0003800000 */
[----:B0-----:R-:W0:Y:S01]  /*7430*/  LDC.64 R10, c[0x0][0x628] ;  /* 0x00018a00ff0a7b82 */ /* 0x001e220000000a00 */
[----:B-1----:R-:W1:Y:S01]  /*7440*/  S2R R12, SR_CTAID.X ;  /* 0x00000000000c7919 */ /* 0x002e620000002500 */
[----:B----4-:R-:W-:Y:S02]  /*7450*/  IMAD.MOV.U32 R8, RZ, RZ, R16 ;  /* 0x000000ffff087224 */ /* 0x010fe400078e0010 */
[----:B------:R-:W-:Y:S01]  /*7460*/  IMAD.MOV.U32 R9, RZ, RZ, R17 ;  /* 0x000000ffff097224 */ /* 0x000fe200078e0011 */
[----:B------:R-:W4:Y:S03]  /*7470*/  S2R R20, SR_CTAID.Y ;  /* 0x0000000000147919 */ /* 0x000f260000002600 */
[----:B------:R-:W1:Y:S08]  /*7480*/  LDC R0, c[0x0][0x630] ;  /* 0x00018c00ff007b82 */ /* 0x000e700000000800 */
[----:B------:R-:W1:Y:S01]  /*7490*/  LDC.64 R14, c[0x0][0x620] ;  /* 0x00018800ff0e7b82 */ /* 0x000e620000000a00 */
[----:B0-----:R-:W-:-:S04]  /*74a0*/  ISETP.NE.U32.AND P0, PT, R10, RZ, PT ;  /* 0x000000ff0a00720c */ /* 0x001fc80003f05070 */
[----:B------:R-:W-:-:S13]  /*74b0*/  ISETP.NE.AND.EX P0, PT, R11, RZ, PT, P0 ;  /* 0x000000ff0b00720c */ /* 0x000fda0003f05300 */
[----:B-1--4-:R-:W-:Y:S05]  /*74c0*/  @!P0 BRA `(.L_x_154) ;  /* 0x0000000000288947 */ /* 0x012fea0003800000 */
        /* <DEDUP_REMOVED lines=10> */
.L_x_154:
[-CC-:B------:R-:W-:Y:S01]  /*7570*/  SHF.R.U64 R19, R8, R0.reuse, R9.reuse ;  /* 0x0000000008137219 */ /* 0x180fe20000001209 */
[----:B------:R-:W0:Y:S01]  /*7580*/  LDC.64 R26, c[0x0][0x640] ;  /* 0x00019000ff1a7b82 */ /* 0x000e220000000a00 */
[----:B------:R-:W-:Y:S01]  /*7590*/  SHF.R.U32.HI R0, RZ, R0, R9 ;  /* 0x00000000ff007219 */ /* 0x000fe20000011609 */
[----:B------:R-:W-:Y:S01]  /*75a0*/  ULDC UR4, c[0x0][0x150] ;  /* 0x0000540000047ab9 */ /* 0x000fe20000000800 */
[----:B------:R-:W-:Y:S02]  /*75b0*/  IADD3 R3, P0, RZ, -R19, RZ ;  /* 0x80000013ff037210 */ /* 0x000fe40007f1e0ff */
[----:B------:R-:W-:-:S03]  /*75c0*/  I2FP.F32.U32 R7, R12 ;  /* 0x0000000c00077245 */ /* 0x000fc60000201000 */
[----:B------:R-:W1:Y:S01]  /*75d0*/  LDC R6, c[0x0][0x618] ;  /* 0x00018600ff067b82 */ /* 0x000e620000000800 */
[----:B------:R-:W-:Y:S02]  /*75e0*/  IMAD.X R5, RZ, RZ, ~R0, P0 ;  /* 0x000000ffff057224 */ /* 0x000fe400000e0e00 */
[----:B------:R-:W-:Y:S01]  /*75f0*/  FMUL R7, R7, UR4 ;  /* 0x0000000407077c20 */ /* 0x000fe20008400000 */
[----:B------:R-:W-:Y:S01]  /*7600*/  ULDC UR4, c[0x0][0x154] ;  /* 0x0000550000047ab9 */ /* 0x000fe20000000800 */
[-C--:B------:R-:W-:Y:S02]  /*7610*/  IMAD R0, R5, R14.reuse, RZ ;  /* 0x0000000e05007224 */ /* 0x080fe400078e02ff */
[C---:B------:R-:W-:Y:S01]  /*7620*/  IMAD.WIDE.U32 R4, R3.reuse, R14, R16 ;  /* 0x0000000e03047225 */ /* 0x040fe200078e0010 */
[----:B------:R-:W4:Y:S01]  /*7630*/  LDC R11, c[0x0][0x608] ;  /* 0x00018200ff0b7b82 */ /* 0x000f220000000800 */
[----:B------:R-:W2:Y:S02]  /*7640*/  F2I.U32.TRUNC.NTZ R7, R7 ;  /* 0x0000000700077305 */ /* 0x000ea4000020f000 */
[----:B------:R-:W-:-:S04]  /*7650*/  IMAD R3, R3, R15, R0 ;  /* 0x0000000f03037224 */ /* 0x000fc800078e0200 */
[----:B------:R-:W-:Y:S01]  /*7660*/  IMAD.IADD R3, R5, 0x1, R3 ;  /* 0x0000000105037824 */ /* 0x000fe200078e0203 */
[----:B------:R-:W3:Y:S01]  /*7670*/  LDC R8, c[0x0][0x658] ;  /* 0x00019600ff087b82 */ /* 0x000ee20000000800 */
[----:B------:R-:W-:Y:S02]  /*7680*/  I2FP.F32.U32 R5, R20 ;  /* 0x0000001400057245 */ /* 0x000fe40000201000 */
[----:B0-----:R-:W-:-:S04]  /*7690*/  ISETP.NE.U32.AND P0, PT, R26, RZ, PT ;  /* 0x000000ff1a00720c */ /* 0x001fc80003f05070 */
[----:B------:R-:W-:Y:S01]  /*76a0*/  ISETP.NE.AND.EX P0, PT, R27, RZ, PT, P0 ;  /* 0x000000ff1b00720c */ /* 0x000fe20003f05300 */
[----:B------:R-:W0:Y:S01]  /*76b0*/  LDC R9, c[0x0][0x144] ;  /* 0x00005100ff097b82 */ /* 0x000e220000000800 */
[-C--:B-1----:R-:W-:Y:S01]  /*76c0*/  SHF.R.U32.HI R0, RZ, R6.reuse, R3 ;  /* 0x00000006ff007219 */ /* 0x082fe20000011603 */
[----:B--2---:R-:W-:Y:S01]  /*76d0*/  IMAD.MOV R7, RZ, RZ, -R7 ;  /* 0x000000ffff077224 */ /* 0x004fe200078e0a07 */
[----:B------:R-:W-:Y:S01]  /*76e0*/  SHF.R.U64 R13, R4, R6, R3 ;  /* 0x00000006040d7219 */ /* 0x000fe20000001203 */
[----:B------:R-:W-:-:S04]  /*76f0*/  FMUL R6, R5, UR4 ;  /* 0x0000000405067c20 */ /* 0x000fc80008400000 */
[----:B------:R-:W1:Y:S01]  /*7700*/  LDC R21, c[0x0][0x148] ;  /* 0x00005200ff157b82 */ /* 0x000e620000000800 */
[-CC-:B----4-:R-:W-:Y:S02]  /*7710*/  SHF.R.U64 R10, R13, R11.reuse, R0.reuse ;  /* 0x0000000b0d0a7219 */ /* 0x190fe40000001200 */
[----:B------:R-:W-:Y:S02]  /*7720*/  SHF.R.U32.HI R3, RZ, R11, R0 ;  /* 0x0000000bff037219 */ /* 0x000fe40000011600 */
[----:B------:R2:W4:Y:S03]  /*7730*/  F2I.U32.TRUNC.NTZ R0, R6 ;  /* 0x0000000600007305 */ /* 0x000526000020f000 */
[----:B------:R-:W1:Y:S01]  /*7740*/  LDC R14, c[0x0][0x648] ;  /* 0x00019200ff0e7b82 */ /* 0x000e620000000800 */
[-CC-:B---3--:R-:W-:Y:S02]  /*7750*/  SHF.R.U64 R15, R10, R8.reuse, R3.reuse ;  /* 0x000000080a0f7219 */ /* 0x188fe40000001203 */
[----:B------:R-:W-:-:S03]  /*7760*/  SHF.R.U32.HI R5, RZ, R8, R3 ;  /* 0x00000008ff057219 */ /* 0x000fc60000011603 */
[----:B------:R-:W-:Y:S02]  /*7770*/  IMAD.MOV.U32 R4, RZ, RZ, R15 ;  /* 0x000000ffff047224 */ /* 0x000fe400078e000f */
[----:B------:R-:W3:Y:S01]  /*7780*/  LDC R24, c[0x0][0x638] ;  /* 0x00018e00ff187b82 */ /* 0x000ee20000000800 */
[----:B0-----:R-:W-:-:S07]  /*7790*/  IMAD R25, R9, R7, R12 ;  /* 0x0000000709197224 */ /* 0x001fce00078e020c */
[----:B------:R-:W0:Y:S08]  /*77a0*/  LDC R28, c[0x0][0x610] ;  /* 0x00018400ff1c7b82 */ /* 0x000e300000000800 */
[----:B------:R-:W0:Y:S01]  /*77b0*/  LDC R29, c[0x0][0x600] ;  /* 0x00018000ff1d7b82 */ /* 0x000e220000000800 */
[----:B--2-4-:R-:W-:Y:S05]  /*77c0*/  @!P0 BRA `(.L_x_155) ;  /* 0x0000000000288947 */ /* 0x014fea0003800000 */
[----:B------:R-:W2:Y:S02]  /*77d0*/  LDC R4, c[0x0][0x64c] ;  /* 0x00019300ff047b82 */ /* 0x000ea40000000800 */
[----:B--2---:R-:W-:-:S05]  /*77e0*/  IADD3 R3, P0, R15, R4, RZ ;  /* 0x000000040f037210 */ /* 0x004fca0007f1e0ff */
        /* <DEDUP_REMOVED lines=8> */
.L_x_155:
[----:B------:R-:W-:Y:S02]  /*7870*/  ISETP.NE.AND P0, PT, R2, 0x1, PT ;  /* 0x000000010200780c */ /* 0x000fe40003f05270 */
[----:B-1----:R-:W-:Y:S01]  /*7880*/  SHF.R.U64 R3, R4, R14, R5 ;  /* 0x0000000e04037219 */ /* 0x002fe20000001205 */
[----:B------:R-:W-:Y:S01]  /*7890*/  IMAD.MOV R5, RZ, RZ, -R0 ;  /* 0x000000ffff057224 */ /* 0x000fe200078e0a00 */
[----:B------:R-:W-:Y:S02]  /*78a0*/  LOP3.LUT R0, R10, R99, RZ, 0xc0, !PT ;  /* 0x000000630a007212 */ /* 0x000fe400078ec0ff */
[----:B------:R-:W-:Y:S01]  /*78b0*/  LOP3.LUT R6, R13, R98, RZ, 0xc0, !PT ;  /* 0x000000620d067212 */ /* 0x000fe200078ec0ff */
[----:B------:R-:W-:Y:S02]  /*78c0*/  IMAD.MOV R4, RZ, RZ, -R3 ;  /* 0x000000ffff047224 */ /* 0x000fe400078e0a03 */
[----:B------:R-:W-:Y:S02]  /*78d0*/  IMAD R0, R91, R3, R0 ;  /* 0x000000035b007224 */ /* 0x000fe400078e0200 */
[----:B---3--:R-:W-:-:S02]  /*78e0*/  IMAD R3, R4, R24, R15 ;  /* 0x0000001804037224 */ /* 0x008fc400078e020f */
[----:B------:R-:W-:Y:S02]  /*78f0*/  @P0 IMAD R25, R21, R5, R20 ;  /* 0x0000000515190224 */ /* 0x000fe400078e0214 */
[----:B0-----:R-:W-:Y:S02]  /*7900*/  IMAD R5, R3, R29, R6 ;  /* 0x0000001d03057224 */ /* 0x001fe400078e0206 */
[----:B------:R-:W-:Y:S02]  /*7910*/  IMAD R0, R0, R28, R25 ;  /* 0x0000001c00007224 */ /* 0x000fe400078e0219 */
[----:B------:R-:W-:-:S03]  /*7920*/  IMAD.MOV.U32 R4, RZ, RZ, 0x1 ;  /* 0x00000001ff047424 */ /* 0x000fc600078e00ff */
[----:B------:R-:W-:Y:S02]  /*7930*/  SEL R101, R5, R0, !P0 ;  /* 0x0000000005657207 */ /* 0x000fe40004000000 */
[----:B------:R-:W-:Y:S02]  /*7940*/  PRMT R3, R4, 0x7610, R3 ;  /* 0x0000761004037816 */ /* 0x000fe40000000003 */
[----:B------:R-:W-:-:S07]  /*7950*/  SEL R0, R0, R5, !P0 ;  /* 0x0000000500007207 */ /* 0x000fce0004000000 */
.L_x_153:
[----:B------:R-:W-:Y:S01]  /*7960*/  UIADD3 UR42, UR43, UR42, URZ ;  /* 0x0000002a2b2a7290 */ /* 0x000fe2000fffe03f */
[----:B------:R-:W-:Y:S01]  /*7970*/  LOP3.LUT P0, RZ, R3, 0xff, RZ, 0xc0, !PT ;  /* 0x000000ff03ff7812 */ /* 0x000fe2000780c0ff */
[----:B------:R-:W-:Y:S02]  /*7980*/  IMAD.MOV.U32 R109, RZ, RZ, R0 ;  /* 0x000000ffff6d7224 */ /* 0x000fe400078e0000 */
[----:B------:R-:W-:Y:S02]  /*7990*/  USHF.R.U32.HI UR4, URZ, 0x2, UR42 ;  /* 0x000000023f047899 */ /* 0x000fe4000801162a */
[----:B------:R-:W-:Y:S02]  /*79a0*/  UISETP.GT.U32.AND UP1, UPT, UR42, 0x3, UPT ;  /* 0x000000032a00788c */ /* 0x000fe4000bf24070 */
[----:B------:R-:W-:Y:S02]  /*79b0*/  ULOP3.LUT UR4, UR4, 0x1, URZ, 0xc0, !UPT ;  /* 0x0000000104047892 */ /* 0x000fe4000f8ec03f */
[----:B------:R-:W-:-:S02]  /*79c0*/  UISETP.LT.U32.AND UP1, UPT, UR43, 0x4, UP1 ;  /* 0x000000042b00788c */ /* 0x000fc40008f21070 */
[----:B------:R-:W-:Y:S02]  /*79d0*/  UISETP.NE.U32.AND UP0, UPT, UR4, 0x1, UPT ;  /* 0x000000010400788c */ /* 0x000fe4000bf05070 */
[----:B------:R-:W-:Y:S02]  /*79e0*/  USEL UR5, URZ, 0x1, !UP1 ;  /* 0x000000013f057887 */ /* 0x000fe4000c800000 */
[----:B------:R-:W-:Y:S02]  /*79f0*/  UISETP.GT.U32.AND UP0, UPT, UR43, 0x3, !UP0 ;  /* 0x000000032b00788c */ /* 0x000fe4000c704070 */
[----:B------:R-:W-:Y:S02]  /*7a00*/  ULOP3.LUT UR42, UR42, 0x3, URZ, 0xc0, !UPT ;  /* 0x000000032a2a7892 */ /* 0x000fe4000f8ec03f */
[----:B------:R-:W-:-:S04]  /*7a10*/  USEL UR4, URZ, 0x1, !UP0 ;  /* 0x000000013f047887 */ /* 0x000fc8000c000000 */
[----:B------:R-:W-:Y:S01]  /*7a20*/  ULOP3.LUT UR40, UR4, UR40, UR5, 0x96, !UPT ;  /* 0x0000002804287292 */ /* 0x000fe2000f8e9605 */
[----:B------:R-:W-:Y:S11]  /*7a30*/  @P0 BRA `(.L_x_156) ;  /* 0xffffff9400f00947 */ /* 0x000ff6000383ffff */
[----:B------:R-:W-:Y:S05]  /*7a40*/  EXIT ;  /* 0x000000000000794d */ /* 0x000fea0003800000 */
.L_x_3:
        /* <DEDUP_REMOVED lines=26> */
.L_x_158:
[--C-:B------:R-:W-:Y:S01]  /*7bf0*/  SHF.R.U64 R14, R12, R20, R13.reuse ;  /* 0x000000140c0e7219 */ /* 0x100fe2000000120d */
[----:B------:R-:W0:Y:S01]  /*7c00*/  LDC R24, c[0x0][0x618] ;  /* 0x00018600ff187b82 */ /* 0x000e220000000800 */
[----:B------:R-:W-:Y:S01]  /*7c10*/  I2FP.F32.U32 R8, R6 ;  /* 0x0000000600087245 */ /* 0x000fe20000201000 */
[----:B------:R-:W-:Y:S01]  /*7c20*/  ULDC UR4, c[0x0][0x150] ;  /* 0x0000540000047ab9 */ /* 0x000fe20000000800 */
[----:B------:R-:W-:Y:S02]  /*7c30*/  SHF.R.U32.HI R7, RZ, R20, R13 ;  /* 0x00000014ff077219 */ /* 0x000fe4000001160d */
[----:B------:R-:W-:Y:S01]  /*7c40*/  IADD3 R11, P0, RZ, -R14, RZ ;  /* 0x8000000eff0b7210 */ /* 0x000fe20007f1e0ff */
[----:B------:R-:W-:Y:S01]  /*7c50*/  FMUL R13, R8, UR4 ;  /* 0x00000004080d7c20 */ /* 0x000fe20008400000 */
[----:B------:R-:W-:Y:S01]  /*7c60*/  ULDC UR4, c[0x0][0x154] ;  /* 0x0000550000047ab9 */ /* 0x000fe20000000800 */
[----:B------:R-:W1:Y:S02]  /*7c70*/  LDC.64 R26, c[0x0][0x640] ;  /* 0x00019000ff1a7b82 */ /* 0x000e640000000a00 */
[----:B------:R-:W-:-:S02]  /*7c80*/  IMAD.X R7, RZ, RZ, ~R7, P0 ;  /* 0x000000ffff077224 */ /* 0x000fc400000e0e07 */
[----:B------:R-:W2:Y:S01]  /*7c90*/  F2I.U32.TRUNC.NTZ R13, R13 ;  /* 0x0000000d000d7305 */ /* 0x000ea2000020f000 */
[----:B------:R-:W-:-:S03]  /*7ca0*/  IMAD.WIDE.U32 R8, R11, R22, R16 ;  /* 0x000000160b087225 */ /* 0x000fc600078e0010 */
[----:B------:R-:W3:Y:S01]  /*7cb0*/  LDC R15, c[0x0][0x144] ;  /* 0x00005100ff0f7b82 */ /* 0x000ee20000000800 */
[----:B------:R-:W-:-:S04]  /*7cc0*/  IMAD R10, R7, R22, RZ ;  /* 0x00000016070a7224 */ /* 0x000fc800078e02ff */
[----:B------:R-:W-:Y:S02]  /*7cd0*/  IMAD R7, R11, R23, R10 ;  /* 0x000000170b077224 */ /* 0x000fe400078e020a */
[----:B------:R-:W-:Y:S01]  /*7ce0*/  IMAD.MOV.U32 R10, RZ, RZ, -0x1 ;  /* 0xffffffffff0a7424 */ /* 0x000fe200078e00ff */
[----:B------:R-:W4:Y:S01]  /*7cf0*/  LDC R20, c[0x0][0x608] ;  /* 0x00018200ff147b82 */ /* 0x000f220000000800 */
[----:B------:R-:W-:Y:S01]  /*7d00*/  IMAD.IADD R7, R9, 0x1, R7 ;  /* 0x0000000109077824 */ /* 0x000fe200078e0207 */
[----:B------:R-:W-:-:S04]  /*7d10*/  I2FP.F32.U32 R9, R3 ;  /* 0x0000000300097245 */ /* 0x000fc80000201000 */
[-C--:B0-----:R-:W-:Y:S01]  /*7d20*/  SHF.R.U64 R12, R8, R24.reuse, R7 ;  /* 0x00000018080c7219 */ /* 0x081fe20000001207 */
[----:B--2---:R-:W-:Y:S01]  /*7d30*/  IMAD.MOV R8, RZ, RZ, -R13 ;  /* 0x000000ffff087224 */ /* 0x004fe200078e0a0d */
[----:B------:R-:W0:Y:S01]  /*7d40*/  LDC R11, c[0x0][0x658] ;  /* 0x00019600ff0b7b82 */ /* 0x000e220000000800 */
[----:B-1----:R-:W-:Y:S01]  /*7d50*/  ISETP.NE.U32.AND P0, PT, R26, RZ, PT ;  /* 0x000000ff1a00720c */ /* 0x002fe20003f05070 */
[----:B------:R-:W-:Y:S01]  /*7d60*/  FMUL R9, R9, UR4 ;  /* 0x0000000409097c20 */ /* 0x000fe20008400000 */
[----:B------:R-:W-:Y:S02]  /*7d70*/  SHF.R.U32.HI R7, RZ, R24, R7 ;  /* 0x00000018ff077219 */ /* 0x000fe40000011607 */
[----:B------:R-:W-:-:S03]  /*7d80*/  ISETP.NE.AND.EX P0, PT, R27, RZ, PT, P0 ;  /* 0x000000ff1b00720c */ /* 0x000fc60003f05300 */
[----:B------:R-:W1:Y:S01]  /*7d90*/  LDC R22, c[0x0][0x148] ;  /* 0x00005200ff167b82 */ /* 0x000e620000000800 */
[----:B---3--:R-:W-:Y:S02]  /*7da0*/  IMAD R23, R15, R8, R6 ;  /* 0x000000080f177224 */ /* 0x008fe400078e0206 */
[----:B------:R-:W-:-:S05]  /*7db0*/  IMAD.MOV.U32 R8, RZ, RZ, 0x1 ;  /* 0x00000001ff087424 */ /* 0x000fca00078e00ff */
[----:B------:R-:W2:Y:S01]  /*7dc0*/  LDC R21, c[0x0][0x600] ;  /* 0x00018000ff157b82 */ /* 0x000ea20000000800 */
[-CC-:B----4-:R-:W-:Y:S02]  /*7dd0*/  SHF.R.U64 R15, R12, R20.reuse, R7.reuse ;  /* 0x000000140c0f7219 */ /* 0x190fe40000001207 */
[----:B------:R-:W-:Y:S02]  /*7de0*/  SHF.R.U32.HI R6, RZ, R20, R7 ;  /* 0x00000014ff067219 */ /* 0x000fe40000011607 */
[----:B------:R3:W4:Y:S03]  /*7df0*/  F2I.U32.TRUNC.NTZ R20, R9 ;  /* 0x0000000900147305 */ /* 0x000726000020f000 */
[----:B------:R-:W1:Y:S01]  /*7e00*/  LDC R25, c[0x0][0x648] ;  /* 0x00019200ff197b82 */ /* 0x000e620000000800 */
[-C--:B0-----:R-:W-:Y:S02]  /*7e10*/  SHF.R.U64 R19, R15, R11.reuse, R6 ;  /* 0x0000000b0f137219 */ /* 0x081fe40000001206 */
[----:B------:R-:W-:-:S02]  /*7e20*/  SHF.L.U32 R10, R10, R11, RZ ;  /* 0x0000000b0a0a7219 */ /* 0x000fc400000006ff */
[-C--:B------:R-:W-:Y:S01]  /*7e30*/  SHF.R.U32.HI R7, RZ, R11.reuse, R6 ;  /* 0x0000000bff077219 */ /* 0x080fe20000011606 */
[----:B------:R-:W-:Y:S01]  /*7e40*/  IMAD.MOV.U32 R6, RZ, RZ, R19 ;  /* 0x000000ffff067224 */ /* 0x000fe200078e0013 */
[----:B------:R-:W-:Y:S01]  /*7e50*/  SHF.L.U32 R24, R8, R11, RZ ;  /* 0x0000000b08187219 */ /* 0x000fe200000006ff */
[----:B------:R-:W0:Y:S01]  /*7e60*/  LDC R28, c[0x0][0x638] ;  /* 0x00018e00ff1c7b82 */ /* 0x000e220000000800 */
[----:B------:R-:W-:-:S07]  /*7e70*/  LOP3.LUT R30, RZ, R10, RZ, 0x33, !PT ;  /* 0x0000000aff1e7212 */ /* 0x000fce00078e33ff */
[----:B------:R-:W0:Y:S01]  /*7e80*/  LDC R29, c[0x0][0x610] ;  /* 0x00018400ff1d7b82 */ /* 0x000e220000000800 */
[----:B---34-:R-:W-:Y:S05]  /*7e90*/  @!P0 BRA `(.L_x_159) ;  /* 0x0000000000288947 */ /* 0x018fea0003800000 */
[----:B------:R-:W3:Y:S02]  /*7ea0*/  LDC R6, c[0x0][0x64c] ;  /* 0x00019300ff067b82 */ /* 0x000ee40000000800 */
[----:B---3--:R-:W-:-:S05]  /*7eb0*/  IADD3 R11, P0, R19, R6, RZ ;  /* 0x00000006130b7210 */ /* 0x008fca0007f1e0ff */
        /* <DEDUP_REMOVED lines=8> */
.L_x_159:
[----:B------:R-:W-:Y:S01]  /*7f40*/  ISETP.NE.AND P0, PT, R2, 0x1, PT ;  /* 0x000000010200780c */ /* 0x000fe20003f05270 */
[----:B--2---:R-:W-:Y:S01]  /*7f50*/  VIADD R9, R21, 0xffffffff ;  /* 0xffffffff15097836 */ /* 0x004fe20000000000 */
[----:B-1----:R-:W-:Y:S01]  /*7f60*/  SHF.R.U64 R7, R6, R25, R7 ;  /* 0x0000001906077219 */ /* 0x002fe20000001207 */
[----:B------:R-:W-:Y:S01]  /*7f70*/  IMAD.MOV R20, RZ, RZ, -R20 ;  /* 0x000000ffff147224 */ /* 0x000fe200078e0a14 */
[----:B------:R-:W-:Y:S02]  /*7f80*/  LOP3.LUT R6, R15, R30, RZ, 0xc0, !PT ;  /* 0x0000001e0f067212 */ /* 0x000fe400078ec0ff */
[----:B------:R-:W-:Y:S01]  /*7f90*/  LOP3.LUT R12, R12, R9, RZ, 0xc0, !PT ;  /* 0x000000090c0c7212 */ /* 0x000fe200078ec0ff */
[----:B------:R-:W-:Y:S02]  /*7fa0*/  IMAD.MOV R8, RZ, RZ, -R7 ;  /* 0x000000ffff087224 */ /* 0x000fe400078e0a07 */
[----:B------:R-:W-:Y:S02]  /*7fb0*/  IMAD R6, R24, R7, R6 ;  /* 0x0000000718067224 */ /* 0x000fe400078e0206 */
[----:B------:R-:W-:-:S02]  /*7fc0*/  IMAD.MOV.U32 R9, RZ, RZ, 0x1 ;  /* 0x00000001ff097424 */ /* 0x000fc400078e00ff */
[----:B------:R-:W-:Y:S02]  /*7fd0*/  @P0 IMAD R23, R22, R20, R3 ;  /* 0x0000001416170224 */ /* 0x000fe400078e0203 */
[----:B0-----:R-:W-:Y:S02]  /*7fe0*/  IMAD R3, R8, R28, R19 ;  /* 0x0000001c08037224 */ /* 0x001fe400078e0213 */
[----:B------:R-:W-:Y:S02]  /*7ff0*/  IMAD R13, R6, R29, R23 ;  /* 0x0000001d060d7224 */ /* 0x000fe400078e0217 */
[----:B------:R-:W-:Y:S02]  /*8000*/  IMAD R6, R3, R21, R12 ;  /* 0x0000001503067224 */ /* 0x000fe400078e020c */
[----:B------:R-:W-:-:S03]  /*8010*/  IMAD.MOV.U32 R8, RZ, RZ, R14 ;  /* 0x000000ffff087224 */ /* 0x000fc600078e000e */
[----:B------:R-:W-:Y:S02]  /*8020*/  SEL R20, R6, R13, !P0 ;  /* 0x0000000d06147207 */ /* 0x000fe40004000000 */
[----:B------:R-:W-:-:S07]  /*8030*/  SEL R13, R13, R6, !P0 ;  /* 0x000000060d0d7207 */ /* 0x000fce0004000000 */
.L_x_157:
[----:B------:R-:W-:-:S08]  /*8040*/  NOP ;  /* 0x0000000000007918 */ /* 0x000fd00000000000 */
[----:B------:R-:W0:-:S00]  /*8050*/  USETMAXREG.DEALLOC.CTAPOOL 0x28 ;  /* 0x00000028000079c8 */ /* 0x000e0000080e0500 */
[----:B0-----:R-:W-:-:S13]  /*8060*/  ISETP.NE.AND P0, PT, R0, RZ, PT ;  /* 0x000000ff0000720c */ /* 0x001fda0003f05270 */
[----:B------:R-:W-:Y:S05]  /*8070*/  @P0 EXIT ;  /* 0x000000000000094d */ /* 0x000fea0003800000 */
[----:B------:R-:W-:Y:S01]  /*8080*/  LOP3.LUT P0, RZ, R9, 0xff, RZ, 0xc0, !PT ;  /* 0x000000ff09ff7812 */ /* 0x000fe2000780c0ff */
[----:B------:R-:W-:Y:S02]  /*8090*/  IMAD.MOV.U32 R0, RZ, RZ, 0x1 ;  /* 0x00000001ff007424 */ /* 0x000fe400078e00ff */
[----:B------:R-:W-:-:S10]  /*80a0*/  IMAD.MOV.U32 R3, RZ, RZ, RZ ;  /* 0x000000ffff037224 */ /* 0x000fd400078e00ff */
[----:B------:R-:W-:Y:S05]  /*80b0*/  @!P0 BRA `(.L_x_160) ;  /* 0x0000000c004c8947 */ /* 0x000fea0003800000 */
[----:B------:R-:W0:Y:S01]  /*80c0*/  LDC R0, c[0x0][0x28c] ;  /* 0x0000a300ff007b82 */ /* 0x000e220000000800 */
[----:B------:R-:W-:Y:S01]  /*80d0*/  LOP3.LUT P0, RZ, R4, 0x1f, RZ, 0xc0, !PT ;  /* 0x0000001f04ff7812 */ /* 0x000fe2000780c0ff */
[----:B------:R-:W-:Y:S01]  /*80e0*/  ULDC UR5, c[0x0][0x658] ;  /* 0x0001960000057ab9 */ /* 0x000fe20000000800 */
[----:B------:R-:W-:Y:S01]  /*80f0*/  UMOV UR6, 0xffffffff ;  /* 0xffffffff00067882 */ /* 0x000fe20000000000 */
[----:B------:R-:W-:Y:S01]  /*8100*/  BSSY B0, `(.L_x_160) ;  /* 0x00000ce000007945 */ /* 0x000fe20003800000 */
[----:B------:R-:W-:Y:S01]  /*8110*/  USHF.L.U32 UR6, UR6, UR5, URZ ;  /* 0x0000000506067299 */ /* 0x000fe2000800063f */
[C---:B------:R-:W-:Y:S01]  /*8120*/  ISETP.NE.AND P2, PT, R5.reuse, RZ, PT ;  /* 0x000000ff0500720c */ /* 0x040fe20003f45270 */
[----:B------:R-:W-:Y:S01]  /*8130*/  IMAD.MOV.U32 R11, RZ, RZ, 0x1 ;  /* 0x00000001ff0b7424 */ /* 0x000fe200078e00ff */
[----:B------:R-:W-:Y:S01]  /*8140*/  ISETP.NE.OR P0, PT, R5, RZ, !P0 ;  /* 0x000000ff0500720c */ /* 0x000fe20004705670 */
[----:B------:R-:W-:Y:S01]  /*8150*/  ULDC UR4, c[0x0][0x600] ;  /* 0x0001800000047ab9 */ /* 0x000fe20000000800 */
[----:B------:R-:W-:Y:S01]  /*8160*/  LOP3.LUT R19, R18, 0x2, RZ, 0xfc, !PT ;  /* 0x0000000212137812 */ /* 0x000fe200078efcff */
[----:B------:R-:W-:Y:S01]  /*8170*/  UMOV UR7, 0x1 ;  /* 0x0000000100077882 */ /* 0x000fe20000000000 */
[----:B------:R-:W-:-:S02]  /*8180*/  UIADD3 UR4, UR4, -0x1, URZ ;  /* 0xffffffff04047890 */ /* 0x000fc4000fffe03f */
[----:B------:R-:W-:Y:S02]  /*8190*/  USHF.L.U32 UR5, UR7, UR5, URZ ;  /* 0x0000000507057299 */ /* 0x000fe4000800063f */
[----:B------:R-:W-:Y:S01]  /*81a0*/  ULOP3.LUT UR13, URZ, UR6, URZ, 0x33, !UPT ;  /* 0x000000063f0d7292 */ /* 0x000fe2000f8e333f */
[----:B------:R-:W-:Y:S01]  /*81b0*/  ULDC.64 UR22, c[0x0][0x198] ;  /* 0x0000660000167ab9 */ /* 0x000fe20000000a00 */
[----:B0-----:R-:W-:-:S05]  /*81c0*/  VIADD R0, R0, 0x7f ;  /* 0x0000007f00007836 */ /* 0x001fca0000000000 */
[----:B------:R-:W-:-:S04]  /*81d0*/  SHF.R.S32.HI R3, RZ, 0x1f, R0 ;  /* 0x0000001fff037819 */ /* 0x000fc80000011400 */
[----:B------:R-:W-:Y:S01]  /*81e0*/  LEA.HI R3, R3, R0, RZ, 0x7 ;  /* 0x0000000003037211 */ /* 0x000fe200078f38ff */
[----:B------:R-:W-:-:S03]  /*81f0*/  IMAD.MOV.U32 R0, RZ, RZ, 0x1 ;  /* 0x00000001ff007424 */ /* 0x000fc600078e00ff */
[----:B------:R-:W-:Y:S01]  /*8200*/  SHF.R.S32.HI R12, RZ, 0x7, R3 ;  /* 0x00000007ff0c7819 */ /* 0x000fe20000011403 */
[----:B------:R-:W-:-:S04]  /*8210*/  IMAD.MOV.U32 R3, RZ, RZ, RZ ;  /* 0x000000ffff037224 */ /* 0x000fc800078e00ff */
[----:B------:R-:W-:-:S07]  /*8220*/  VIADD R10, R12, 0x1 ;  /* 0x000000010c0a7836 */ /* 0x000fce0000000000 */
.L_x_172:
[----:B------:R-:W-:-:S03]  /*8230*/  UMOV UR6, 0xffffffff ;  /* 0xffffffff00067882 */ /* 0x000fc60000000000 */
[----:B------:R-:W-:Y:S05]  /*8240*/  BRA.DIV UR6, `(.L_x_161) ;  /* 0x0000000e06d47947 */ /* 0x000fea000b800000 */
[----:B------:R-:W-:-:S13]  /*8250*/  ELECT P6, URZ, PT ;  /* 0x00000000003f782f */ /* 0x000fda00038c0000 */
.L_x_183:
[----:B------:R-:W0:Y:S01]  /*8260*/  LDC R4, c[0x0][0x28c] ;  /* 0x0000a300ff047b82 */ /* 0x000e220000000800 */
[----:B------:R-:W-:Y:S01]  /*8270*/  BSSY B1, `(.L_x_162) ;  /* 0x0000043000017945 */ /* 0x000fe20003800000 */
[----:B0-----:R-:W-:-:S13]  /*8280*/  ISETP.LT.OR P6, PT, R4, 0x1, !P6 ;  /* 0x000000010400780c */ /* 0x001fda00077c1670 */
[----:B------:R-:W-:Y:S05]  /*8290*/  @P6 BRA `(.L_x_163) ;  /* 0x0000000400006947 */ /* 0x000fea0003800000 */
[----:B------:R-:W-:Y:S02]  /*82a0*/  IMAD.SHL.U32 R13, R13, 0x100, RZ ;  /* 0x000001000d0d7824 */ /* 0x000fe400078e00ff */
[----:B------:R-:W-:Y:S02]  /*82b0*/  IMAD.SHL.U32 R20, R20, 0x40, RZ ;  /* 0x0000004014147824 */ /* 0x000fe400078e00ff */
[----:B------:R-:W-:Y:S02]  /*82c0*/  IMAD.MOV.U32 R21, RZ, RZ, RZ ;  /* 0x000000ffff157224 */ /* 0x000fe400078e00ff */
[----:B------:R-:W-:Y:S02]  /*82d0*/  IMAD.MOV.U32 R4, RZ, RZ, R10 ;  /* 0x000000ffff047224 */ /* 0x000fe400078e000a */
[----:B------:R-:W-:Y:S02]  /*82e0*/  IMAD.MOV.U32 R5, RZ, RZ, R0 ;  /* 0x000000ffff057224 */ /* 0x000fe400078e0000 */
[----:B------:R-:W-:-:S07]  /*82f0*/  IMAD.MOV.U32 R6, RZ, RZ, R3 ;  /* 0x000000ffff067224 */ /* 0x000fce00078e0003 */
.L_x_167:
[----:B------:R-:W0:Y:S01]  /*8300*/  S2R R14, SR_CgaCtaId ;  /* 0x00000000000e7919 */ /* 0x000e220000008800 */
[----:B------:R-:W-:Y:S01]  /*8310*/  MOV R7, 0x400 ;  /* 0x0000040000077802 */ /* 0x000fe20000000f00 */
[----:B------:R-:W1:Y:S03]  /*8320*/  @!P2 LDC R9, c[0x0][0x500] ;  /* 0x00014000ff09ab82 */ /* 0x000e660000000800 */
[----:B0-----:R-:W-:Y:S02]  /*8330*/  LEA R15, R14, R7, 0x18 ;  /* 0x000000070e0f7211 */ /* 0x001fe400078ec0ff */
[----:B------:R-:W-:-:S03]  /*8340*/  SHF.L.U32 R7, R5, 0x1f, RZ ;  /* 0x0000001f05077819 */ /* 0x000fc600000006ff */
[----:B------:R-:W-:-:S04]  /*8350*/  IMAD R14, R6, 0x8, R15 ;  /* 0x00000008060e7824 */ /* 0x000fc800078e020f */
[----:B------:R-:W0:Y:S02]  /*8360*/  SYNCS.PHASECHK.TRANS64.TRYWAIT P1, [R14+URZ+0x20], R7 ;  /* 0x000020070e0075a7 */ /* 0x000e24000802017f */
[----:B01----:R-:W-:Y:S05]  /*8370*/  @!P1 BRA `(.L_x_164) ;  /* 0x0000000c00a89947 */ /* 0x003fea0003800000 */
.L_x_184:
[----:B0-----:R-:W-:Y:S01]  /*8380*/  PRMT R7, R19, 0x9910, RZ ;  /* 0x0000991013077816 */ /* 0x001fe200000000ff */
[----:B------:R0:W-:Y:S03]  /*8390*/  @!P2 SYNCS.ARRIVE.TRANS64 RZ, [R14+URZ], R9 ;  /* 0x000000090effa9a7 */ /* 0x0001e6000800003f */
[----:B------:R-:W-:-:S13]  /*83a0*/  ISETP.NE.AND P1, PT, R7, 0x2, PT ;  /* 0x000000020700780c */ /* 0x000fda0003f25270 */
[----:B0-----:R-:W-:Y:S05]  /*83b0*/  @P1 BRA `(.L_x_165) ;  /* 0x0000000000041947 */ /* 0x001fea0003800000 */
[----:B------:R-:W-:Y:S01]  /*83c0*/  BPT.TRAP 0x1 ;  /* 0x000000040000795c */ /* 0x000fe20000300000 */
.L_x_165:
[----:B------:R-:W-:Y:S05]  /*83d0*/  @P0 BRA `(.L_x_166) ;  /* 0x0000000000040947 */ /* 0x000fea0003800000 */
[----:B------:R-:W-:Y:S01]  /*83e0*/  BPT.TRAP 0x1 ;  /* 0x000000040000795c */ /* 0x000fe20000300000 */
.L_x_166:
[C-C-:B------:R-:W-:Y:S01]  /*83f0*/  IMAD R7, R6.reuse, 0x10000, R15.reuse ;  /* 0x0001000006077824 */ /* 0x140fe200078e020f */
[----:B------:R-:W-:Y:S01]  /*8400*/  R2UR UR34, R21 ;  /* 0x00000000152272ca */ /* 0x000fe200000e0000 */
[----:B------:R-:W-:Y:S01]  /*8410*/  IMAD R15, R6, 0x4000, R15 ;  /* 0x00004000060f7824 */ /* 0x000fe200078e020f */
[----:B------:R-:W-:Y:S01]  /*8420*/  R2UR UR33, R14 ;  /* 0x000000000e2172ca */ /* 0x000fe200000e0000 */
[----:B------:R-:W-:Y:S01]  /*8430*/  VIADD R4, R4, 0xffffffff ;  /* 0xffffffff04047836 */ /* 0x000fe20000000000 */
[----:B------:R-:W-:Y:S01]  /*8440*/  R2UR UR24, R7 ;  /* 0x00000000071872ca */ /* 0x000fe200000e0000 */
[----:B------:R-:W-:Y:S01]  /*8450*/  UIADD3 UR6, UP0, UR22, 0xf0, URZ ;  /* 0x000000f016067890 */ /* 0x000fe2000ff1e03f */
[----:B------:R-:W-:Y:S01]  /*8460*/  R2UR UR8, R15 ;  /* 0x000000000f0872ca */ /* 0x000fe200000e0000 */
[----:B------:R-:W-:Y:S01]  /*8470*/  UIADD3 UR30, UP1, UR22, 0x1f0, URZ ;  /* 0x000001f0161e7890 */ /* 0x000fe2000ff3e03f */
[----:B------:R-:W-:Y:S01]  /*8480*/  R2UR UR36, R8 ;  /* 0x00000000082472ca */ /* 0x000fe200000e0000 */
[----:B------:R-:W-:Y:S01]  /*8490*/  UIADD3.X UR7, URZ, UR23, URZ, UP0, !UPT ;  /* 0x000000173f077290 */ /* 0x000fe200087fe43f */
[----:B------:R-:W-:Y:S01]  /*84a0*/  R2UR UR35, R13 ;  /* 0x000000000d2372ca */ /* 0x000fe200000e0000 */
[----:B------:R-:W-:Y:S01]  /*84b0*/  UIADD3.X UR31, URZ, UR23, URZ, UP1, !UPT ;  /* 0x000000173f1f7290 */ /* 0x000fe20008ffe43f */
[----:B------:R-:W-:Y:S01]  /*84c0*/  R2UR UR19, R20 ;  /* 0x00000000141372ca */ /* 0x000fe200000e0000 */
[----:B------:R-:W-:Y:S01]  /*84d0*/  UIADD3 UR26, UR34, 0x40, URZ ;  /* 0x00000040221a7890 */ /* 0x000fe2000fffe03f */
[----:B------:R-:W-:Y:S01]  /*84e0*/  ISETP.GT.AND P3, PT, R4, 0x1, PT ;  /* 0x000000010400780c */ /* 0x000fe20003f64270 */
[----:B------:R-:W-:Y:S01]  /*84f0*/  VIADD R6, R6, 0x1 ;  /* 0x0000000106067836 */ /* 0x000fe20000000000 */
[----:B------:R-:W-:Y:S01]  /*8500*/  UMOV UR14, 0x0 ;  /* 0x00000000000e7882 */ /* 0x000fe20000000000 */
[----:B------:R-:W-:Y:S01]  /*8510*/  UIADD3 UR32, UR24, 0x100, URZ ;  /* 0x0000010018207890 */ /* 0x000fe2000fffe03f */
[----:B------:R-:W-:Y:S01]  /*8520*/  VIADD R21, R21, 0x80 ;  /* 0x0000008015157836 */ /* 0x000fe20000000000 */
[----:B------:R-:W-:Y:S01]  /*8530*/  UIADD3 UR24, UR24, 0x8100, URZ ;  /* 0x0000810018187890 */ /* 0x000fe2000fffe03f */
[----:B------:R-:W-:Y:S01]  /*8540*/  ISETP.NE.AND P1, PT, R6, 0x4, PT ;  /* 0x000000040600780c */ /* 0x000fe20003f25270 */
[----:B------:R-:W-:-:S02]  /*8550*/  UIADD3 UR16, UR8, 0x40100, URZ ;  /* 0x0004010008107890 */ /* 0x000fc4000fffe03f */
[----:B------:R-:W-:Y:S01]  /*8560*/  UIADD3 UR8, UR8, 0x42100, URZ ;  /* 0x0004210008087890 */ /* 0x000fe2000fffe03f */
[----:B------:R-:W-:Y:S01]  /*8570*/  SEL R14, RZ, 0x1, P1 ;  /* 0x00000001ff0e7807 */ /* 0x000fe20000800000 */
[----:B------:R-:W-:Y:S01]  /*8580*/  UMOV UR15, 0x10000000 ;  /* 0x10000000000f7882 */ /* 0x000fe20000000000 */
[----:B------:R-:W-:Y:S01]  /*8590*/  UMOV UR25, UR33 ;  /* 0x0000002100197c82 */ /* 0x000fe20008000000 */
[----:B------:R-:W-:Y:S01]  /*85a0*/  UMOV UR28, UR36 ;  /* 0x00000024001c7c82 */ /* 0x000fe20008000000 */
[----:B------:R-:W-:Y:S01]  /*85b0*/  UMOV UR27, UR35 ;  /* 0x00000023001b7c82 */ /* 0x000fe20008000000 */
[----:B------:R-:W-:Y:S01]  /*85c0*/  UMOV UR17, UR33 ;  /* 0x0000002100117c82 */ /* 0x000fe20008000000 */
[----:B------:R-:W-:Y:S01]  /*85d0*/  UMOV UR18, UR34 ;  /* 0x0000002200127c82 */ /* 0x000fe20008000000 */
[----:B------:R-:W-:Y:S01]  /*85e0*/  UMOV UR20, UR36 ;  /* 0x0000002400147c82 */ /* 0x000fe20008000000 */
[----:B------:R0:W-:Y:S01]  /*85f0*/  UTMALDG.3D [UR32], [UR6], desc[UR14] ;  /* 0x00000e20060075b4 */ /* 0x0001e20008011000 */
[----:B------:R-:W-:Y:S01]  /*8600*/  UMOV UR9, UR33 ;  /* 0x0000002100097c82 */ /* 0x000fe20008000000 */
[----:B------:R-:W-:Y:S01]  /*8610*/  UMOV UR11, UR19 ;  /* 0x00000013000b7c82 */ /* 0x000fe20008000000 */
[----:B------:R-:W-:Y:S01]  /*8620*/  UMOV UR12, UR36 ;  /* 0x00000024000c7c82 */ /* 0x000fe20008000000 */
[----:B------:R-:W-:Y:S01]  /*8630*/  UMOV UR10, UR26 ;  /* 0x0000001a000a7c82 */ /* 0x000fe20008000000 */
[----:B------:R-:W-:-:S02]  /*8640*/  LOP3.LUT R5, R5, R14, RZ, 0x3c, !PT ;  /* 0x0000000e05057212 */ /* 0x000fc400078e3cff */
[----:B------:R-:W-:Y:S01]  /*8650*/  SEL R6, R6, RZ, P1 ;  /* 0x000000ff06067207 */ /* 0x000fe20000800000 */
[----:B------:R0:W-:Y:S01]  /*8660*/  UTMALDG.3D [UR24], [UR6], desc[UR14] ;  /* 0x00000e18060075b4 */ /* 0x0001e20008011000 */
[----:B------:R0:W-:Y:S01]  /*8670*/  UTMALDG.3D [UR16], [UR30], desc[UR14] ;  /* 0x00000e101e0075b4 */ /* 0x0001e20008011000 */
[----:B------:R0:W-:Y:S02]  /*8680*/  UTMALDG.3D [UR8], [UR30], desc[UR14] ;  /* 0x00000e081e0075b4 */ /* 0x0001e40008011000 */
[----:B0-----:R-:W-:Y:S05]  /*8690*/  @P3 BRA `(.L_x_167) ;  /* 0xfffffffc00183947 */ /* 0x001fea000383ffff */
.L_x_163:
[----:B------:R-:W-:Y:S05]  /*86a0*/  BSYNC B1 ;  /* 0x0000000000017941 */ /* 0x000fea0003800000 */
.L_x_162:
[----:B------:R-:W-:Y:S01]  /*86b0*/  LOP3.LUT P3, RZ, R11, 0xff, RZ, 0xc0, !PT ;  /* 0x000000ff0bff7812 */ /* 0x000fe2000786c0ff */
[----:B------:R-:W-:Y:S01]  /*86c0*/  IMAD.IADD R3, R12, 0x1, R3 ;  /* 0x000000010c037824 */ /* 0x000fe200078e0203 */
[----:B------:R-:W-:Y:S01]  /*86d0*/  IADD3 R16, P4, R16, UR38, RZ ;  /* 0x0000002610107c10 */ /* 0x000fe2000ff9e0ff */
[----:B------:R-:W-:Y:S01]  /*86e0*/  ULDC.64 UR6, c[0x0][0x650] ;  /* 0x0001940000067ab9 */ /* 0x000fe20000000a00 */
[----:B------:R-:W-:Y:S01]  /*86f0*/  BSSY B1, `(.L_x_168) ;  /* 0x000006c000017945 */ /* 0x000fe20003800000 */
[----:B------:R-:W-:Y:S01]  /*8700*/  IMAD.MOV.U32 R13, RZ, RZ, -0x1 ;  /* 0xffffffffff0d7424 */ /* 0x000fe200078e00ff */
[----:B------:R-:W-:Y:S01]  /*8710*/  ISETP.GT.U32.AND P1, PT, R3, 0x3, PT ;  /* 0x000000030300780c */ /* 0x000fe20003f24070 */
[----:B------:R-:W-:Y:S01]  /*8720*/  IMAD.MOV.U32 R20, RZ, RZ, -0x1 ;  /* 0xffffffffff147424 */ /* 0x000fe200078e00ff */
[----:B------:R-:W-:Y:S01]  /*8730*/  SHF.R.U32.HI R4, RZ, 0x2, R3 ;  /* 0x00000002ff047819 */ /* 0x000fe20000011603 */
[----:B------:R-:W-:Y:S01]  /*8740*/  IMAD.MOV.U32 R8, RZ, RZ, -0x1 ;  /* 0xffffffffff087424 */ /* 0x000fe200078e00ff */
[----:B------:R-:W-:-:S02]  /*8750*/  ISETP.LT.U32.AND P1, PT, R12, 0x4, P1 ;  /* 0x000000040c00780c */ /* 0x000fc40000f21070 */
[----:B------:R-:W-:Y:S01]  /*8760*/  IADD3.X R17, R17, UR41, RZ, P4, !PT ;  /* 0x0000002911117c10 */ /* 0x000fe2000a7fe4ff */
[----:B------:R-:W0:Y:S01]  /*8770*/  @P3 S2R R6, SR_CgaCtaId ;  /* 0x0000000000063919 */ /* 0x000e220000008800 */
[----:B------:R-:W-:Y:S02]  /*8780*/  @P3 MOV R5, 0x400 ;  /* 0x0000040000053802 */ /* 0x000fe40000000f00 */
[----:B------:R-:W-:Y:S02]  /*8790*/  ISETP.GE.U32.AND P4, PT, R16, UR6, PT ;  /* 0x0000000610007c0c */ /* 0x000fe4000bf86070 */
[----:B------:R-:W-:Y:S02]  /*87a0*/  LOP3.LUT R4, R4, 0x1, RZ, 0xc0, !PT ;  /* 0x0000000104047812 */ /* 0x000fe400078ec0ff */
[----:B------:R-:W-:Y:S02]  /*87b0*/  LOP3.LUT R3, R3, 0x3, RZ, 0xc0, !PT ;  /* 0x0000000303037812 */ /* 0x000fe400078ec0ff */
[----:B------:R-:W-:-:S02]  /*87c0*/  PRMT R11, RZ, 0x7610, R11 ;  /* 0x00007610ff0b7816 */ /* 0x000fc4000000000b */
[----:B0-----:R-:W-:-:S04]  /*87d0*/  @P3 LEA R5, R6, R5, 0x18 ;  /* 0x0000000506053211 */ /* 0x001fc800078ec0ff */
[----:B------:R0:W-:Y:S01]  /*87e0*/  @P3 SYNCS.ARRIVE.TRANS64.A1T0 RZ, [R5+URZ+0x58], RZ ;  /* 0x000058ff05ff39a7 */ /* 0x0001e2000810003f */
[----:B------:R-:W-:-:S04]  /*87f0*/  ISETP.NE.U32.AND P3, PT, R4, 0x1, PT ;  /* 0x000000010400780c */ /* 0x000fc80003f65070 */
[----:B------:R-:W-:Y:S02]  /*8800*/  ISETP.GT.U32.AND P3, PT, R12, 0x3, !P3 ;  /* 0x000000030c00780c */ /* 0x000fe40005f64070 */
[----:B0-----:R-:W-:Y:S02]  /*8810*/  SEL R5, RZ, 0x1, !P1 ;  /* 0x00000001ff057807 */ /* 0x001fe40004800000 */
[----:B------:R-:W-:Y:S02]  /*8820*/  ISETP.GE.U32.AND.EX P1, PT, R17, UR7, PT, P4 ;  /* 0x0000000711007c0c */ /* 0x000fe4000bf26140 */
[----:B------:R-:W-:-:S04]  /*8830*/  SEL R4, RZ, 0x1, !P3 ;  /* 0x00000001ff047807 */ /* 0x000fc80005800000 */
[----:B------:R-:W-:Y:S02]  /*8840*/  LOP3.LUT R0, R4, R0, R5, 0x96, !PT ;  /* 0x0000000004007212 */ /* 0x000fe400078e9605 */
[----:B------:R-:W-:-:S05]  /*8850*/  PRMT R4, RZ, 0x7610, R4 ;  /* 0x00007610ff047816 */ /* 0x000fca0000000004 */
[----:B------:R-:W-:Y:S05]  /*8860*/  @P1 BRA `(.L_x_169) ;  /* 0x0000000400501947 */ /* 0x000fea0003800000 */
[----:B------:R-:W-:Y:S01]  /*8870*/  ULDC.64 UR6, c[0x0][0x628] ;  /* 0x00018a0000067ab9 */ /* 0x000fe20000000a00 */
[----:B------:R-:W0:Y:S01]  /*8880*/  S2R R14, SR_CTAID.X ;  /* 0x00000000000e7919 */ /* 0x000e220000002500 */
[----:B------:R-:W-:Y:S01]  /*8890*/  ISETP.NE.U32.AND P1, PT, RZ, UR6, PT ;  /* 0x00000006ff007c0c */ /* 0x000fe2000bf25070 */
[----:B------:R-:W-:Y:S01]  /*88a0*/  ULDC UR9, c[0x0][0x630] ;  /* 0x00018c0000097ab9 */ /* 0x000fe20000000800 */
[----:B------:R-:W-:Y:S01]  /*88b0*/  IMAD.MOV.U32 R4, RZ, RZ, R16 ;  /* 0x000000ffff047224 */ /* 0x000fe200078e0010 */
[----:B------:R-:W1:Y:S01]  /*88c0*/  S2R R13, SR_CTAID.Y ;  /* 0x00000000000d7919 */ /* 0x000e620000002600 */
[----:B------:R-:W-:Y:S01]  /*88d0*/  ISETP.NE.AND.EX P1, PT, RZ, UR7, PT, P1 ;  /* 0x00000007ff007c0c */ /* 0x000fe2000bf25310 */
[----:B------:R-:W-:-:S12]  /*88e0*/  IMAD.MOV.U32 R5, RZ, RZ, R17 ;  /* 0x000000ffff057224 */ /* 0x000fd800078e0011 */
[----:B------:R-:W-:Y:S05]  /*88f0*/  @!P1 BRA `(.L_x_170) ;  /* 0x0000000000289947 */ /* 0x000fea0003800000 */
[----:B------:R-:W-:Y:S02]  /*8900*/  ULDC UR8, c[0x0][0x634] ;  /* 0x00018d0000087ab9 */ /* 0x000fe40000000800 */
[----:B------:R-:W-:-:S05]  /*8910*/  IADD3 R9, P1, R16, UR8, RZ ;  /* 0x0000000810097c10 */ /* 0x000fca000ff3e0ff */
[----:B------:R-:W-:-:S04]  /*8920*/  IMAD.X R15, RZ, RZ, R17, P1 ;  /* 0x000000ffff0f7224 */ /* 0x000fc800008e0611 */
[----:B------:R-:W-:-:S04]  /*8930*/  IMAD.WIDE.U32 R6, R15, UR6, RZ ;  /* 0x000000060f067c25 */ /* 0x000fc8000f8e00ff */
[----:B------:R-:W-:-:S04]  /*8940*/  IMAD.WIDE.U32 R6, P1, R9, UR7, R6 ;  /* 0x0000000709067c25 */ /* 0x000fc8000f820006 */
[----:B------:R-:W-:-:S04]  /*8950*/  IMAD.WIDE.U32 R8, R9, UR6, RZ ;  /* 0x0000000609087c25 */ /* 0x000fc8000f8e00ff */
[----:B------:R-:W-:Y:S01]  /*8960*/  IMAD.X R5, RZ, RZ, RZ, P1 ;  /* 0x000000ffff057224 */ /* 0x000fe200008e06ff */
[----:B------:R-:W-:Y:S01]  /*8970*/  IADD3 RZ, P1, R9, R6, RZ ;  /* 0x0000000609ff7210 */ /* 0x000fe20007f3e0ff */
[----:B------:R-:W-:-:S04]  /*8980*/  IMAD.MOV.U32 R4, RZ, RZ, R7 ;  /* 0x000000ffff047224 */ /* 0x000fc800078e0007 */
[----:B------:R-:W-:-:S08]  /*8990*/  IMAD.WIDE.U32.X R4, R15, UR7, R4, P1 ;  /* 0x000000070f047c25 */ /* 0x000fd000088e0404 */
.L_x_170:
[--C-:B------:R-:W-:Y:S01]  /*89a0*/  SHF.R.U64 R8, R4, UR9, R5.reuse ;  /* 0x0000000904087c19 */ /* 0x100fe20008001205 */
[----:B------:R-:W-:Y:S01]  /*89b0*/  ULDC.64 UR6, c[0x0][0x620] ;  /* 0x0001880000067ab9 */ /* 0x000fe20000000a00 */
[----:B------:R-:W-:Y:S01]  /*89c0*/  SHF.R.U32.HI R4, RZ, UR9, R5 ;  /* 0x00000009ff047c19 */ /* 0x000fe20008011605 */
[----:B------:R-:W2:Y:S01]  /*89d0*/  LDC R25, c[0x0][0x144] ;  /* 0x00005100ff197b82 */ /* 0x000ea20000000800 */
[----:B------:R-:W-:Y:S01]  /*89e0*/  IADD3 R7, P1, RZ, -R8, RZ ;  /* 0x80000008ff077210 */ /* 0x000fe20007f3e0ff */
[----:B------:R-:W-:Y:S01]  /*89f0*/  ULDC.64 UR10, c[0x0][0x640] ;  /* 0x00019000000a7ab9 */ /* 0x000fe20000000a00 */
[----:B0-----:R-:W-:Y:S01]  /*8a00*/  I2FP.F32.U32 R9, R14 ;  /* 0x0000000e00097245 */ /* 0x001fe20000201000 */
[----:B------:R-:W-:Y:S02]  /*8a10*/  ULDC UR8, c[0x0][0x608] ;  /* 0x0001820000087ab9 */ /* 0x000fe40000000800 */
[----:B------:R-:W-:Y:S01]  /*8a20*/  IMAD.X R4, RZ, RZ, ~R4, P1 ;  /* 0x000000ffff047224 */ /* 0x000fe200008e0e04 */
[----:B------:R-:W-:Y:S01]  /*8a30*/  ISETP.NE.U32.AND P1, PT, RZ, UR10, PT ;  /* 0x0000000aff007c0c */ /* 0x000fe2000bf25070 */
[----:B------:R-:W0:Y:S02]  /*8a40*/  LDC R20, c[0x0][0x148] ;  /* 0x00005200ff147b82 */ /* 0x000e240000000800 */
[----:B------:R-:W-:Y:S01]  /*8a50*/  IMAD R6, R4, UR6, RZ ;  /* 0x0000000604067c24 */ /* 0x000fe2000f8e02ff */
[----:B------:R-:W-:Y:S01]  /*8a60*/  ISETP.NE.AND.EX P1, PT, RZ, UR11, PT, P1 ;  /* 0x0000000bff007c0c */ /* 0x000fe2000bf25310 */
[----:B------:R-:W-:Y:S01]  /*8a70*/  IMAD.WIDE.U32 R4, R7, UR6, R16 ;  /* 0x0000000607047c25 */ /* 0x000fe2000f8e0010 */
[----:B------:R-:W-:-:S03]  /*8a80*/  ULDC UR6, c[0x0][0x150] ;  /* 0x0000540000067ab9 */ /* 0x000fc60000000800 */
[----:B------:R-:W-:Y:S02]  /*8a90*/  IMAD R7, R7, UR7, R6 ;  /* 0x0000000707077c24 */ /* 0x000fe4000f8e0206 */
[----:B------:R-:W-:Y:S01]  /*8aa0*/  FMUL R6, R9, UR6 ;  /* 0x0000000609067c20 */ /* 0x000fe20008400000 */
[----:B------:R-:W-:Y:S01]  /*8ab0*/  ULDC UR6, c[0x0][0x618] ;  /* 0x0001860000067ab9 */ /* 0x000fe20000000800 */
[----:B------:R-:W-:Y:S01]  /*8ac0*/  ULDC UR7, c[0x0][0x154] ;  /* 0x0000550000077ab9 */ /* 0x000fe20000000800 */
[----:B------:R-:W-:-:S03]  /*8ad0*/  IMAD.IADD R5, R5, 0x1, R7 ;  /* 0x0000000105057824 */ /* 0x000fc600078e0207 */
[----:B------:R-:W3:Y:S02]  /*8ae0*/  F2I.U32.TRUNC.NTZ R6, R6 ;  /* 0x0000000600067305 */ /* 0x000ee4000020f000 */
[----:B------:R-:W-:Y:S02]  /*8af0*/  SHF.R.U64 R9, R4, UR6, R5 ;  /* 0x0000000604097c19 */ /* 0x000fe40008001205 */
[----:B-1----:R-:W-:-:S05]  /*8b00*/  I2FP.F32.U32 R4, R13 ;  /* 0x0000000d00047245 */ /* 0x002fca0000201000 */
[----:B------:R-:W-:Y:S01]  /*8b10*/  FMUL R22, R4, UR7 ;  /* 0x0000000704167c20 */ /* 0x000fe20008400000 */
[----:B------:R-:W-:Y:S01]  /*8b20*/  SHF.R.U32.HI R4, RZ, UR6, R5 ;  /* 0x00000006ff047c19 */ /* 0x000fe20008011605 */
[----:B------:R-:W-:-:S03]  /*8b30*/  ULDC UR6, c[0x0][0x658] ;  /* 0x0001960000067ab9 */ /* 0x000fc60000000800 */
[--C-:B------:R-:W-:Y:S01]  /*8b40*/  SHF.R.U64 R21, R9, UR8, R4.reuse ;  /* 0x0000000809157c19 */ /* 0x100fe20008001204 */
[----:B------:R-:W1:Y:S01]  /*8b50*/  F2I.U32.TRUNC.NTZ R22, R22 ;  /* 0x0000001600167305 */ /* 0x000e62000020f000 */
[----:B------:R-:W-:Y:S01]  /*8b60*/  SHF.R.U32.HI R4, RZ, UR8, R4 ;  /* 0x00000008ff047c19 */ /* 0x000fe20008011604 */
[----:B---3--:R-:W-:-:S03]  /*8b70*/  IMAD.MOV R6, RZ, RZ, -R6 ;  /* 0x000000ffff067224 */ /* 0x008fc600078e0a06 */
[----:B------:R-:W-:Y:S01]  /*8b80*/  SHF.R.U64 R15, R21, UR6, R4 ;  /* 0x00000006150f7c19 */ /* 0x000fe20008001204 */
[----:B--2---:R-:W-:Y:S01]  /*8b90*/  IMAD R14, R25, R6, R14 ;  /* 0x00000006190e7224 */ /* 0x004fe200078e020e */
[----:B------:R-:W-:-:S03]  /*8ba0*/  SHF.R.U32.HI R23, RZ, UR6, R4 ;  /* 0x00000006ff177c19 */ /* 0x000fc60008011604 */
[----:B------:R-:W-:Y:S02]  /*8bb0*/  IMAD.MOV.U32 R4, RZ, RZ, R15 ;  /* 0x000000ffff047224 */ /* 0x000fe400078e000f */
[----:B------:R-:W-:Y:S01]  /*8bc0*/  IMAD.MOV.U32 R5, RZ, RZ, R23 ;  /* 0x000000ffff057224 */ /* 0x000fe200078e0017 */
[----:B-1----:R-:W-:Y:S06]  /*8bd0*/  @!P1 BRA `(.L_x_171) ;  /* 0x0000000000289947 */ /* 0x002fec0003800000 */
[----:B------:R-:W-:Y:S02]  /*8be0*/  ULDC UR6, c[0x0][0x64c] ;  /* 0x0001930000067ab9 */ /* 0x000fe40000000800 */
[----:B------:R-:W-:-:S05]  /*8bf0*/  IADD3 R5, P1, R15, UR6, RZ ;  /* 0x000000060f057c10 */ /* 0x000fca000ff3e0ff */
[----:B------:R-:W-:-:S04]  /*8c00*/  IMAD.X R23, RZ, RZ, R23, P1 ;  /* 0x000000ffff177224 */ /* 0x000fc800008e0617 */
[----:B------:R-:W-:-:S04]  /*8c10*/  IMAD.WIDE.U32 R6, R23, UR10, RZ ;  /* 0x0000000a17067c25 */ /* 0x000fc8000f8e00ff */
[----:B------:R-:W-:-:S04]  /*8c20*/  IMAD.WIDE.U32 R6, P1, R5, UR11, R6 ;  /* 0x0000000b05067c25 */ /* 0x000fc8000f820006 */
[----:B------:R-:W-:-:S04]  /*8c30*/  IMAD.WIDE.U32 R4, R5, UR10, RZ ;  /* 0x0000000a05047c25 */ /* 0x000fc8000f8e00ff */
[----:B------:R-:W-:Y:S01]  /*8c40*/  IMAD.MOV.U32 R4, RZ, RZ, R7 ;  /* 0x000000ffff047224 */ /* 0x000fe200078e0007 */
[----:B------:R-:W-:Y:S01]  /*8c50*/  IADD3 RZ, P3, R5, R6, RZ ;  /* 0x0000000605ff7210 */ /* 0x000fe20007f7e0ff */
[----:B------:R-:W-:-:S04]  /*8c60*/  IMAD.X R5, RZ, RZ, RZ, P1 ;  /* 0x000000ffff057224 */ /* 0x000fc800008e06ff */
[----:B------:R-:W-:-:S08]  /*8c70*/  IMAD.WIDE.U32.X R4, R23, UR11, R4, P3 ;  /* 0x0000000b17047c25 */ /* 0x000fd000098e0404 */
.L_x_171:
[----:B------:R-:W-:Y:S01]  /*8c80*/  ISETP.NE.AND P1, PT, R2, 0x1, PT ;  /* 0x000000010200780c */ /* 0x000fe20003f25270 */
[----:B------:R-:W-:Y:S01]  /*8c90*/  ULDC UR6, c[0x0][0x648] ;  /* 0x0001920000067ab9 */ /* 0x000fe20000000800 */
[----:B------:R-:W-:Y:S01]  /*8ca0*/  LOP3.LUT R21, R21, UR13, RZ, 0xc0, !PT ;  /* 0x0000000d15157c12 */ /* 0x000fe2000f8ec0ff */
[----:B------:R-:W-:Y:S01]  /*8cb0*/  IMAD.MOV R22, RZ, RZ, -R22 ;  /* 0x000000ffff167224 */ /* 0x000fe200078e0a16 */
[----:B------:R-:W-:Y:S01]  /*8cc0*/  SHF.R.U64 R4, R4, UR6, R5 ;  /* 0x0000000604047c19 */ /* 0x000fe20008001205 */
[----:B------:R-:W-:Y:S01]  /*8cd0*/  ULDC UR6, c[0x0][0x638] ;  /* 0x00018e0000067ab9 */ /* 0x000fe20000000800 */
[----:B------:R-:W-:Y:S01]  /*8ce0*/  ULDC UR7, c[0x0][0x610] ;  /* 0x0001840000077ab9 */ /* 0x000fe20000000800 */
[----:B------:R-:W-:Y:S02]  /*8cf0*/  IMAD.MOV.U32 R5, RZ, RZ, 0x1 ;  /* 0x00000001ff057424 */ /* 0x000fe400078e00ff */
[----:B------:R-:W-:Y:S02]  /*8d00*/  IMAD.MOV R6, RZ, RZ, -R4 ;  /* 0x000000ffff067224 */ /* 0x000fe400078e0a04 */
[----:B------:R-:W-:Y:S01]  /*8d10*/  IMAD R21, R4, UR5, R21 ;  /* 0x0000000504157c24 */ /* 0x000fe2000f8e0215 */
[----:B------:R-:W-:Y:S01]  /*8d20*/  LOP3.LUT R4, R9, UR4, RZ, 0xc0, !PT ;  /* 0x0000000409047c12 */ /* 0x000fe2000f8ec0ff */
[----:B0-----:R-:W-:-:S02]  /*8d30*/  @P1 IMAD R14, R20, R22, R13 ;  /* 0x00000016140e1224 */ /* 0x001fc400078e020d */
[----:B------:R-:W-:Y:S01]  /*8d40*/  IMAD R15, R6, UR6, R15 ;  /* 0x00000006060f7c24 */ /* 0x000fe2000f8e020f */
[----:B------:R-:W-:Y:S01]  /*8d50*/  ULDC UR6, c[0x0][0x600] ;  /* 0x0001800000067ab9 */ /* 0x000fe20000000800 */
[----:B------:R-:W-:Y:S02]  /*8d60*/  IMAD R14, R21, UR7, R14 ;  /* 0x00000007150e7c24 */ /* 0x000fe4000f8e020e */
[--C-:B------:R-:W-:Y:S01]  /*8d70*/  IMAD R15, R15, UR6, R4.reuse ;  /* 0x000000060f0f7c24 */ /* 0x100fe2000f8e0204 */
[----:B------:R-:W-:-:S04]  /*8d80*/  PRMT R4, R5, 0x7610, R4 ;  /* 0x0000761005047816 */ /* 0x000fc80000000004 */
[----:B------:R-:W-:Y:S02]  /*8d90*/  SEL R20, R15, R14, !P1 ;  /* 0x0000000e0f147207 */ /* 0x000fe40004800000 */
[----:B------:R-:W-:-:S07]  /*8da0*/  SEL R13, R14, R15, !P1 ;  /* 0x0000000f0e0d7207 */ /* 0x000fce0004800000 */
.L_x_169:
[----:B------:R-:W-:Y:S05]  /*8db0*/  BSYNC B1 ;  /* 0x0000000000017941 */ /* 0x000fea0003800000 */
.L_x_168:
[----:B------:R-:W-:-:S13]  /*8dc0*/  LOP3.LUT P1, RZ, R4, 0xff, RZ, 0xc0, !PT ;  /* 0x000000ff04ff7812 */ /* 0x000fda000782c0ff */
[----:B------:R-:W-:Y:S05]  /*8dd0*/  @P1 BRA `(.L_x_172) ;  /* 0xfffffff400141947 */ /* 0x000fea000383ffff */
[----:B------:R-:W-:Y:S05]  /*8de0*/  BSYNC B0 ;  /* 0x0000000000007941 */ /* 0x000fea0003800000 */
.L_x_160:
[----:B------:R-:W-:-:S03]  /*8df0*/  UMOV UR6, 0xffffffff ;  /* 0xffffffff00067882 */ /* 0x000fc60000000000 */
[----:B------:R-:W-:Y:S05]  /*8e00*/  BRA.DIV UR6, `(.L_x_173) ;  /* 0x0000000606187947 */ /* 0x000fea000b800000 */
[----:B------:R-:W-:-:S13]  /*8e10*/  ELECT P6, URZ, PT ;  /* 0x00000000003f782f */ /* 0x000fda00038c0000 */
.L_x_187:
[----:B------:R-:W-:Y:S04]  /*8e20*/  BSSY B0, `(.L_x_174) ;  /* 0x000002b000007945 */ /* 0x000fe80003800000 */
[----:B------:R-:W-:Y:S05]  /*8e30*/  @!P6 BRA `(.L_x_175) ;  /* 0x0000000000a4e947 */ /* 0x000fea0003800000 */
[----:B------:R-:W-:-:S04]  /*8e40*/  LOP3.LUT R18, R18, 0x2, RZ, 0xfc, !PT ;  /* 0x0000000212127812 */ /* 0x000fc800078efcff */
[----:B------:R-:W-:-:S13]  /*8e50*/  ISETP.NE.AND P0, PT, R18, 0x3, PT ;  /* 0x000000031200780c */ /* 0x000fda0003f05270 */
[----:B------:R-:W-:Y:S05]  /*8e60*/  @!P0 BRA `(.L_x_176) ;  /* 0x0000000000048947 */ /* 0x000fea0003800000 */
[----:B------:R-:W-:Y:S01]  /*8e70*/  BPT.TRAP 0x1 ;  /* 0x000000040000795c */ /* 0x000fe20000300000 */
.L_x_176:
[----:B------:R-:W0:Y:S01]  /*8e80*/  S2R R5, SR_CgaCtaId ;  /* 0x0000000000057919 */ /* 0x000e220000008800 */
[----:B------:R-:W-:Y:S02]  /*8e90*/  MOV R2, 0x400 ;  /* 0x0000040000027802 */ /* 0x000fe40000000f00 */
[----:B------:R-:W-:Y:S02]  /*8ea0*/  SHF.L.U32 R4, R0, 0x1f, RZ ;  /* 0x0000001f00047819 */ /* 0x000fe400000006ff */
[----:B0-----:R-:W-:-:S05]  /*8eb0*/  LEA R2, R5, R2, 0x18 ;  /* 0x0000000205027211 */ /* 0x001fca00078ec0ff */
[----:B------:R-:W-:-:S04]  /*8ec0*/  VIADD R2, R2, 0x20 ;  /* 0x0000002002027836 */ /* 0x000fc80000000000 */
[C---:B------:R-:W-:Y:S02]  /*8ed0*/  IMAD R7, R3.reuse, 0x8, R2 ;  /* 0x0000000803077824 */ /* 0x040fe400078e0202 */
[----:B------:R-:W-:Y:S02]  /*8ee0*/  VIADD R3, R3, 0x1 ;  /* 0x0000000103037836 */ /* 0x000fe40000000000 */
[----:B------:R-:W0:Y:S03]  /*8ef0*/  SYNCS.PHASECHK.TRANS64.TRYWAIT P0, [R7+URZ], R4 ;  /* 0x00000004070075a7 */ /* 0x000e26000800017f */
[----:B------:R-:W-:-:S04]  /*8f00*/  ISETP.NE.AND P1, PT, R3, 0x4, PT ;  /* 0x000000040300780c */ /* 0x000fc80003f25270 */
[----:B------:R-:W-:Y:S02]  /*8f10*/  SEL R5, RZ, 0x1, P1 ;  /* 0x00000001ff057807 */ /* 0x000fe40000800000 */
[----:B------:R-:W-:Y:S02]  /*8f20*/  SEL R3, R3, RZ, P1 ;  /* 0x000000ff03037207 */ /* 0x000fe40000800000 */
[----:B------:R-:W-:-:S03]  /*8f30*/  LOP3.LUT R6, R0, R5, RZ, 0x3c, !PT ;  /* 0x0000000500067212 */ /* 0x000fc600078e3cff */
[----:B------:R-:W-:Y:S01]  /*8f40*/  IMAD R8, R3, 0x8, R2 ;  /* 0x0000000803087824 */ /* 0x000fe200078e0202 */
[----:B------:R-:W-:Y:S01]  /*8f50*/  SHF.L.U32 R5, R6, 0x1f, RZ ;  /* 0x0000001f06057819 */ /* 0x000fe200000006ff */
[----:B0-----:R-:W-:Y:S06]  /*8f60*/  @!P0 BRA `(.L_x_177) ;  /* 0x0000000000e08947 */ /* 0x001fec0003800000 */
.L_x_188:
[----:B------:R-:W1:Y:S01]  /*8f70*/  SYNCS.PHASECHK.TRANS64.TRYWAIT P0, [R8+URZ], R5 ;  /* 0x00000005080075a7 */ /* 0x000e62000800017f */
[----:B------:R-:W-:-:S05]  /*8f80*/  VIADD R0, R3, 0x1 ;  /* 0x0000000103007836 */ /* 0x000fca0000000000 */
[----:B------:R-:W-:-:S04]  /*8f90*/  ISETP.NE.AND P1, PT, R0, 0x4, PT ;  /* 0x000000040000780c */ /* 0x000fc80003f25270 */
[----:B------:R-:W-:Y:S02]  /*8fa0*/  SEL R3, RZ, 0x1, P1 ;  /* 0x00000001ff037807 */ /* 0x000fe40000800000 */
[----:B0-----:R-:W-:Y:S02]  /*8fb0*/  SEL R7, R0, RZ, P1 ;  /* 0x000000ff00077207 */ /* 0x001fe40000800000 */
[----:B------:R-:W-:-:S03]  /*8fc0*/  LOP3.LUT R9, R6, R3, RZ, 0x3c, !PT ;  /* 0x0000000306097212 */ /* 0x000fc600078e3cff */
[----:B------:R-:W-:Y:S01]  /*8fd0*/  IMAD R11, R7, 0x8, R2 ;  /* 0x00000008070b7824 */ /* 0x000fe200078e0202 */
[----:B------:R-:W-:Y:S01]  /*8fe0*/  SHF.L.U32 R6, R9, 0x1f, RZ ;  /* 0x0000001f09067819 */ /* 0x000fe200000006ff */
[----:B-1----:R-:W-:Y:S06]  /*8ff0*/  @!P0 BRA `(.L_x_178) ;  /* 0x0000000000d08947 */ /* 0x002fec0003800000 */
.L_x_189:
[----:B------:R-:W1:Y:S01]  /*9000*/  SYNCS.PHASECHK.TRANS64.TRYWAIT P0, [R11+URZ], R6 ;  /* 0x000000060b0075a7 */ /* 0x000e62000800017f */
[----:B------:R-:W-:-:S05]  /*9010*/  VIADD R0, R7, 0x1 ;  /* 0x0000000107007836 */ /* 0x000fca0000000000 */
[----:B------:R-:W-:-:S04]  /*9020*/  ISETP.NE.AND P1, PT, R0, 0x4, PT ;  /* 0x000000040000780c */ /* 0x000fc80003f25270 */
[----:B------:R-:W-:Y:S02]  /*9030*/  SEL R4, RZ, 0x1, P1 ;  /* 0x00000001ff047807 */ /* 0x000fe40000800000 */
[----:B------:R-:W-:Y:S02]  /*9040*/  SEL R3, R0, RZ, P1 ;  /* 0x000000ff00037207 */ /* 0x000fe40000800000 */
[----:B------:R-:W-:Y:S01]  /*9050*/  LOP3.LUT R0, R9, R4, RZ, 0x3c, !PT ;  /* 0x0000000409007212 */ /* 0x000fe200078e3cff */
[----:B-1----:R-:W-:Y:S06]  /*9060*/  @!P0 BRA `(.L_x_179) ;  /* 0x0000000000c88947 */ /* 0x002fec0003800000 */
.L_x_190:
[----:B------:R-:W-:Y:S01]  /*9070*/  IMAD R3, R3, 0x8, R2 ;  /* 0x0000000803037824 */ /* 0x000fe200078e0202 */
[----:B------:R-:W-:-:S07]  /*9080*/  SHF.L.U32 R0, R0, 0x1f, RZ ;  /* 0x0000001f00007819 */ /* 0x000fce00000006ff */
.L_x_180:
[----:B--2---:R2:W3:Y:S02]  /*9090*/  SYNCS.PHASECHK.TRANS64.TRYWAIT P0, [R3+URZ], R0 ;  /* 0x00000000030075a7 */ /* 0x0044e4000800017f */
[----:B---3--:R-:W-:Y:S05]  /*90a0*/  @!P0 NANOSLEEP.SYNCS 0x989680 ;  /* 0x009896800000895d */ /* 0x008fea0003900000 */
[----:B------:R-:W3:Y:S02]  /*90b0*/  @!P0 SYNCS.PHASECHK.TRANS64 P0, [R3+URZ], R0 ;  /* 0x00000000030085a7 */ /* 0x000ee4000800007f */
[----:B---3--:R-:W-:Y:S05]  /*90c0*/  @!P0 BRA `(.L_x_180) ;  /* 0xfffffffc00f08947 */ /* 0x008fea000383ffff */
.L_x_175:
[----:B------:R-:W-:Y:S05]  /*90d0*/  BSYNC B0 ;  /* 0x0000000000007941 */ /* 0x000fea0003800000 */
.L_x_174:
[----:B------:R-:W-:Y:S05]  /*90e0*/  EXIT ;  /* 0x000000000000794d */ /* 0x000fea0003800000 */
.L_x_17:
[----:B-1----:R1:W2:Y:S02]  /*90f0*/  SYNCS.PHASECHK.TRANS64.TRYWAIT P1, [R3+URZ], R0 ;  /* 0x00000000030075a7 */ /* 0x0022a4000802017f */
[----:B--2---:R-:W-:Y:S05]  /*9100*/  @!P1 NANOSLEEP.SYNCS 0x989680 ;  /* 0x009896800000995d */ /* 0x004fea0003900000 */
[----:B------:R-:W2:Y:S02]  /*9110*/  @!P1 SYNCS.PHASECHK.TRANS64 P1, [R3+URZ], R0 ;  /* 0x00000000030095a7 */ /* 0x000ea4000802007f */
[----:B--2---:R-:W-:Y:S05]  /*9120*/  @!P1 BRA `(.L_x_17) ;  /* 0xfffffffc00f09947 */ /* 0x004fea000383ffff */
[----:B------:R-:W-:Y:S05]  /*9130*/  BRA `(.L_x_16) ;  /* 0xffffff8000ec7947 */ /* 0x000fea000383ffff */
.L_x_22:
[----:B-1----:R-:W-:-:S04]  /*9140*/  IMAD.U32 R4, RZ, RZ, UR4 ;  /* 0x00000004ff047e24 */ /* 0x002fc8000f8e00ff */
[----:B------:R1:W2:Y:S03]  /*9150*/  SYNCS.PHASECHK.TRANS64.TRYWAIT P1, [R4+URZ], R3 ;  /* 0x00000003040075a7 */ /* 0x0002a6000802017f */
[----:B--2---:R-:W-:Y:S05]  /*9160*/  @!P1 NANOSLEEP.SYNCS 0x989680 ;  /* 0x009896800000995d */ /* 0x004fea0003900000 */
[----:B------:R-:W2:Y:S02]  /*9170*/  @!P1 SYNCS.PHASECHK.TRANS64 P1, [R4+URZ], R3 ;  /* 0x00000003040095a7 */ /* 0x000ea4000802007f */
[----:B--2---:R-:W-:Y:S05]  /*9180*/  @!P1 BRA `(.L_x_22) ;  /* 0xfffffffc00ec9947 */ /* 0x004fea000383ffff */
[----:B------:R-:W-:Y:S05]  /*9190*/  BRA `(.L_x_21) ;  /* 0xffffff8800f07947 */ /* 0x000fea000383ffff */
.L_x_161:
[----:B------:R-:W-:Y:S01]  /*91a0*/  BSSY B1, `(.L_x_181) ;  /* 0x0000006000017945 */ /* 0x000fe20003800000 */
[----:B------:R-:W-:-:S07]  /*91b0*/  IMAD.MOV.U32 R15, RZ, RZ, -0x1 ;  /* 0xffffffffff0f7424 */ /* 0x000fce00078e00ff */
[----:B------:R-:W-:Y:S05]  /*91c0*/  WARPSYNC.COLLECTIVE R15, `(.L_x_182) ;  /* 0x000000000f0c7348 */ /* 0x000fea0003c00000 */
[----:B------:R-:W-:Y:S02]  /*91d0*/  ELECT P6, UR62, PT ;  /* 0x00000000003e782f */ /* 0x000fe400038c0000 */
[----:B------:R-:W-:Y:S01]  /*91e0*/  MOV R14, UR62 ;  /* 0x0000003e000e7c02 */ /* 0x000fe20008000f00 */
[----:B------:R-:W-:Y:S10]  /*91f0*/  ENDCOLLECTIVE ;  /* 0x000000000000791b */ /* 0x000ff40003800000 */
.L_x_182:
[----:B------:R-:W-:Y:S05]  /*9200*/  BSYNC B1 ;  /* 0x0000000000017941 */ /* 0x000fea0003800000 */
.L_x_181:
[----:B------:R-:W-:Y:S05]  /*9210*/  BRA `(.L_x_183) ;  /* 0xfffffff000107947 */ /* 0x000fea000383ffff */
.L_x_164:
[----:B0-----:R0:W1:Y:S02]  /*9220*/  SYNCS.PHASECHK.TRANS64.TRYWAIT P1, [R14+URZ+0x20], R7 ;  /* 0x000020070e0075a7 */ /* 0x001064000802017f */
[----:B-1----:R-:W-:Y:S05]  /*9230*/  @!P1 NANOSLEEP.SYNCS 0x989680 ;  /* 0x009896800000995d */ /* 0x002fea0003900000 */
[----:B------:R-:W1:Y:S02]  /*9240*/  @!P1 SYNCS.PHASECHK.TRANS64 P1, [R14+URZ+0x20], R7 ;  /* 0x000020070e0095a7 */ /* 0x000e64000802007f */
[----:B-1----:R-:W-:Y:S05]  /*9250*/  @!P1 BRA `(.L_x_164) ;  /* 0xfffffffc00f09947 */ /* 0x002fea000383ffff */
[----:B------:R-:W-:Y:S05]  /*9260*/  BRA `(.L_x_184) ;  /* 0xfffffff000447947 */ /* 0x000fea000383ffff */
.L_x_173:
[----:B------:R-:W-:Y:S01]  /*9270*/  BSSY B0, `(.L_x_185) ;  /* 0x0000006000007945 */ /* 0x000fe20003800000 */
[----:B------:R-:W-:-:S07]  /*9280*/  IMAD.MOV.U32 R15, RZ, RZ, -0x1 ;  /* 0xffffffffff0f7424 */ /* 0x000fce00078e00ff */
[----:B------:R-:W-:Y:S05]  /*9290*/  WARPSYNC.COLLECTIVE R15, `(.L_x_186) ;  /* 0x000000000f0c7348 */ /* 0x000fea0003c00000 */
[----:B------:R-:W-:Y:S02]  /*92a0*/  ELECT P6, UR62, PT ;  /* 0x00000000003e782f */ /* 0x000fe400038c0000 */
[----:B------:R-:W-:Y:S01]  /*92b0*/  MOV R14, UR62 ;  /* 0x0000003e000e7c02 */ /* 0x000fe20008000f00 */
[----:B------:R-:W-:Y:S10]  /*92c0*/  ENDCOLLECTIVE ;  /* 0x000000000000791b */ /* 0x000ff40003800000 */
.L_x_186:
[----:B------:R-:W-:Y:S05]  /*92d0*/  BSYNC B0 ;  /* 0x0000000000007941 */ /* 0x000fea0003800000 */
.L_x_185:
[----:B------:R-:W-:Y:S05]  /*92e0*/  BRA `(.L_x_187) ;  /* 0xfffffff800cc7947 */ /* 0x000fea000383ffff */
.L_x_177:
[----:B0-----:R0:W1:Y:S02]  /*92f0*/  SYNCS.PHASECHK.TRANS64.TRYWAIT P0, [R7+URZ], R4 ;  /* 0x00000004070075a7 */ /* 0x001064000800017f */
[----:B-1----:R-:W-:Y:S05]  /*9300*/  @!P0 NANOSLEEP.SYNCS 0x989680 ;  /* 0x009896800000895d */ /* 0x002fea0003900000 */
[----:B------:R-:W1:Y:S02]  /*9310*/  @!P0 SYNCS.PHASECHK.TRANS64 P0, [R7+URZ], R4 ;  /* 0x00000004070085a7 */ /* 0x000e64000800007f */
[----:B-1----:R-:W-:Y:S05]  /*9320*/  @!P0 BRA `(.L_x_177) ;  /* 0xfffffffc00f08947 */ /* 0x002fea000383ffff */
[----:B------:R-:W-:Y:S05]  /*9330*/  BRA `(.L_x_188) ;  /* 0xfffffffc000c7947 */ /* 0x000fea000383ffff */
.L_x_178:
[----:B0-----:R0:W1:Y:S02]  /*9340*/  SYNCS.PHASECHK.TRANS64.TRYWAIT P0, [R8+URZ], R5 ;  /* 0x00000005080075a7 */ /* 0x001064000800017f */
[----:B-1----:R-:W-:Y:S05]  /*9350*/  @!P0 NANOSLEEP.SYNCS 0x989680 ;  /* 0x009896800000895d */ /* 0x002fea0003900000 */
[----:B------:R-:W1:Y:S02]  /*9360*/  @!P0 SYNCS.PHASECHK.TRANS64 P0, [R8+URZ], R5 ;  /* 0x00000005080085a7 */ /* 0x000e64000800007f */
[----:B-1----:R-:W-:Y:S05]  /*9370*/  @!P0 BRA `(.L_x_178) ;  /* 0xfffffffc00f08947 */ /* 0x002fea000383ffff */
[----:B------:R-:W-:Y:S05]  /*9380*/  BRA `(.L_x_189) ;  /* 0xfffffffc001c7947 */ /* 0x000fea000383ffff */
.L_x_179:
[----:B-1----:R1:W2:Y:S02]  /*9390*/  SYNCS.PHASECHK.TRANS64.TRYWAIT P0, [R11+URZ], R6 ;  /* 0x000000060b0075a7 */ /* 0x0022a4000800017f */
[----:B--2---:R-:W-:Y:S05]  /*93a0*/  @!P0 NANOSLEEP.SYNCS 0x989680 ;  /* 0x009896800000895d */ /* 0x004fea0003900000 */
[----:B------:R-:W2:Y:S02]  /*93b0*/  @!P0 SYNCS.PHASECHK.TRANS64 P0, [R11+URZ], R6 ;  /* 0x000000060b0085a7 */ /* 0x000ea4000800007f */
[----:B--2---:R-:W-:Y:S05]  /*93c0*/  @!P0 BRA `(.L_x_179) ;  /* 0xfffffffc00f08947 */ /* 0x004fea000383ffff */
[----:B------:R-:W-:Y:S05]  /*93d0*/  BRA `(.L_x_190) ;  /* 0xfffffffc00247947 */ /* 0x000fea000383ffff */
.L_x_191:
[----:B------:R-:W-:-:S00]  /*93e0*/  BRA `(.L_x_191) ;  /* 0xfffffffc00fc7947 */ /* 0x000fc0000383ffff */
[----:B------:R-:W-:-:S00]  /*93f0*/  NOP ;  /* 0x0000000000007918 */ /* 0x000fc00000000000 */
        /* <DEDUP_REMOVED lines=8> */
.L_x_192:


//--------------------- .nv.global.init           --------------------------
	.section	.nv.global.init,"aw",@progbits
.nv.global.init:
	.type		$str$22,@object
	.size		$str$22,($str$23 - $str$22)
$str$22:
        /*0000*/ 	.byte	0x6b, 0x5f, 0x74, 0x69, 0x6c, 0x65, 0x5f, 0x63, 0x6f, 0x75, 0x6e, 0x74, 0x20, 0x3e, 0x3d, 0x20
        /*0010*/ 	.byte	0x31, 0x00
	.type		$str$23,@object
	.size		$str$23,(__unnamed_1 - $str$23)
$str$23:
        /*0012*/ 	.byte	0x2f, 0x74, 0x6d, 0x70, 0x2f, 0x63, 0x75, 0x74, 0x6c, 0x61, 0x73, 0x73, 0x5f, 0x73, 0x77, 0x65
        /*0022*/ 	.byte	0x65, 0x70, 0x5f, 0x73, 0x72, 0x63, 0x2f, 0x69, 0x6e, 0x63, 0x6c, 0x75, 0x64, 0x65, 0x2f, 0x63
        /*0032*/ 	.byte	0x75, 0x74, 0x6c, 0x61, 0x73, 0x73, 0x2f, 0x67, 0x65, 0x6d, 0x6d, 0x2f, 0x63, 0x6f, 0x6c, 0x6c
        /*0042*/ 	.byte	0x65, 0x63, 0x74, 0x69, 0x76, 0x65, 0x2f, 0x73, 0x6d, 0x39, 0x30, 0x5f, 0x6d, 0x6d, 0x61, 0x5f
        /*0052*/ 	.byte	0x74, 0x6d, 0x61, 0x5f, 0x67, 0x6d, 0x6d, 0x61, 0x5f, 0x73, 0x73, 0x5f, 0x77, 0x61, 0x72, 0x70
        /*0062*/ 	.byte	0x73, 0x70, 0x65, 0x63, 0x69, 0x61, 0x6c, 0x69, 0x7a, 0x65, 0x64, 0x2e, 0x68, 0x70, 0x70, 0x00
	.type		__unnamed_1,@object
	.size		__unnamed_1,(.L_0 - __unnamed_1)
__unnamed_1:
        /*0072*/ 	.byte	0x76, 0x6f, 0x69, 0x64, 0x20, 0x63, 0x75, 0x74, 0x6c, 0x61, 0x73, 0x73, 0x3a, 0x3a, 0x67, 0x65
        /* <DEDUP_REMOVED lines=179> */
        /*0bb2*/ 	.byte	0x69, 0x64, 0x65, 0x6e, 0x74, 0x69, 0x74, 0x79, 0x5d, 0x00
.L_0:


//--------------------- .nv.shared._ZN7cutlass13device_kernelINS_4gemm6kernel13GemmUniversalIN4cute5tupleIJiiiiEEENS1_10collective13CollectiveMmaINS1_34MainloopSm90TmaGmmaWarpSpecializedILi4ENS5_IJNS4_1CILi1EEESB_SB_EEENS1_35KernelTmaWarpSpecializedCooperativeEEENS5_IJNSA_ILi256EEENSA_ILi64EEENSA_ILi128EEEEEENS_6half_tENS5_IJlSB_lEEESJ_SK_NS4_8TiledMMAINS4_8MMA_AtomIJNS4_4SM904GMMA25MMA_64x64x16_F32F16F16_SSILNSO_5MajorE0ELSQ_0ELNSO_7ScaleInE1ELSR_1EEEEEENS4_6LayoutINS5_IJNSA_ILi2EEESB_SB_EEENS5_IJSB_NSA_ILi0EEESX_EEEEENS5_IJNS4_10UnderscoreES10_S10_EEEEENS4_13SM90_TMA_LOADENS4_14ComposedLayoutINS4_7SwizzleILi3ELi4ELi3EEENS4_18smem_ptr_flag_bitsILi16EEENSU_INS5_IJNSA_ILi8EEESG_EEENS5_IJSG_SB_EEEEEEEvNS4_8identityES13_S1D_vS1E_EENS_8epilogue10collective6detail29Sm90TmaWarpSpecializedAdapterINS1H_15DefaultEpilogueISJ_SK_SK_NS1G_6thread17LinearCombinationISJ_Li1EffLNS1L_9ScaleType4KindE0ELNS_15FloatRoundStyleE2ESJ_EENS1_15EpilogueDefaultEEEEEvvEEEEvNT_6ParamsE --------------------------
	.section	.nv.shared._ZN7cutlass13device_kernelINS_4gemm6kernel13GemmUniversalIN4cute5tupleIJiiiiEEENS1_10collective13CollectiveMmaINS1_34MainloopSm90TmaGmmaWarpSpecializedILi4ENS5_IJNS4_1CILi1EEESB_SB_EEENS1_35KernelTmaWarpSpecializedCooperativeEEENS5_IJNSA_ILi256EEENSA_ILi64EEENSA_ILi128EEEEEENS_6half_tENS5_IJlSB_lEEESJ_SK_NS4_8TiledMMAINS4_8MMA_AtomIJNS4_4SM904GMMA25MMA_64x64x16_F32F16F16_SSILNSO_5MajorE0ELSQ_0ELNSO_7ScaleInE1ELSR_1EEEEEENS4_6LayoutINS5_IJNSA_ILi2EEESB_SB_EEENS5_IJSB_NSA_ILi0EEESX_EEEEENS5_IJNS4_10UnderscoreES10_S10_EEEEENS4_13SM90_TMA_LOADENS4_14ComposedLayoutINS4_7SwizzleILi3ELi4ELi3EEENS4_18smem_ptr_flag_bitsILi16EEENSU_INS5_IJNSA_ILi8EEESG_EEENS5_IJSG_SB_EEEEEEEvNS4_8identityES13_S1D_vS1E_EENS_8epilogue10collective6detail29Sm90TmaWarpSpecializedAdapterINS1H_15DefaultEpilogueISJ_SK_SK_NS1G_6thread17LinearCombinationISJ_Li1EffLNS1L_9ScaleType4KindE0ELNS_15FloatRoundStyleE2ESJ_EENS1_15EpilogueDefaultEEEEEvvEEEEvNT_6ParamsE,"aw",@nobits
	.sectionflags	@""
	.align	16
	.zero		1024


//--------------------- .nv.shared.reserved.0     --------------------------
	.section	.nv.shared.reserved.0,"aw",@nobits
	.weak		__nv_reservedSMEM_offset_0_alias
	.size		__nv_reservedSMEM_offset_0_alias, 0, 0
	.other		__nv_reservedSMEM_offset_0_alias,@"STO_CUDA_RESERVED_SHARED STV_DEFAULT"
__nv_reservedSMEM_offset_0_alias:
	.zero		0


//--------------------- .nv.global                --------------------------
	.section	.nv.global,"aw",@nobits
.nv.global:
	.type		_ZN39_INTERNAL_414d937b_4_k_cu_2b8fe592_30944cute1_E,@object
	.size		_ZN39_INTERNAL_414d937b_4_k_cu_2b8fe592_30944cute1_E,(_ZN39_INTERNAL_414d937b_4_k_cu_2b8fe592_30944cuda3std3__45__cpo6cbeginE - _ZN39_INTERNAL_414d937b_4_k_cu_2b8fe592_30944cute1_E)
_ZN39_INTERNAL_414d937b_4_k_cu_2b8fe592_30944cute1_E:
	.zero		1
	.type		_ZN39_INTERNAL_414d937b_4_k_cu_2b8fe592_30944cuda3std3__45__cpo6cbeginE,@object
	.size		_ZN39_INTERNAL_414d937b_4_k_cu_2b8fe592_30944cuda3std3__45__cpo6cbeginE,(_ZN39_INTERNAL_414d937b_4_k_cu_2b8fe592_30944cuda3std3__48in_placeE - _ZN39_INTERNAL_414d937b_4_k_cu_2b8fe592_30944cuda3std3__45__cpo6cbeginE)
_ZN39_INTERNAL_414d937b_4_k_cu_2b8fe592_30944cuda3std3__45__cpo6cbeginE:
	.zero		1
	.type		_ZN39_INTERNAL_414d937b_4_k_cu_2b8fe592_30944cuda3std3__48in_placeE,@object
	.size		_ZN39_INTERNAL_414d937b_4_k_cu_2b8fe592_30944cuda3std3__48in_placeE,(_ZN39_INTERNAL_414d937b_4_k_cu_2b8fe592_30944cuda3std6ranges3__45__cpo9iter_moveE - _ZN39_INTERNAL_414d937b_4_k_cu_2b8fe592_30944cuda3std3__48in_placeE)
_ZN39_INTERNAL_414d937b_4_k_cu_2b8fe592_30944cuda3std3__48in_placeE:
	.zero		1
	.type		_ZN39_INTERNAL_414d937b_4_k_cu_2b8fe592_30944cuda3std6ranges3__45__cpo9iter_moveE,@object
	.size		_ZN39_INTERNAL_414d937b_4_k_cu_2b8fe592_30944cuda3std6ranges3__45__cpo9iter_moveE,(_ZN39_INTERNAL_414d937b_4_k_cu_2b8fe592_30944cuda3std3__45__cpo5beginE - _ZN39_INTERNAL_414d937b_4_k_cu_2b8fe592_30944cuda3std6ranges3__45__cpo9iter_moveE)
_ZN39_INTERNAL_414d937b_4_k_cu_2b8fe592_30944cuda3std6ranges3__45__cpo9iter_moveE:
	.zero		1
	.type		_ZN39_INTERNAL_414d937b_4_k_cu_2b8fe592_30944cuda3std3__45__cpo5beginE,@object
	.size		_ZN39_INTERNAL_414d937b_4_k_cu_2b8fe592_30944cuda3std3__45__cpo5beginE,(_ZN39_INTERNAL_414d937b_4_k_cu_2b8fe592_30944cuda3std3__441_GLOBAL__N__414d937b_4_k_cu_2b8fe592_30946ignoreE - _ZN39_INTERNAL_414d937b_4_k_cu_2b8fe592_30944cuda3std3__45__cpo5beginE)
_ZN39_INTERNAL_414d937b_4_k_cu_2b8fe592_30944cuda3std3__45__cpo5beginE:
	.zero		1
	.type		_ZN39_INTERNAL_414d937b_4_k_cu_2b8fe592_30944cuda3std3__441_GLOBAL__N__414d937b_4_k_cu_2b8fe592_30946ignoreE,@object
	.size		_ZN39_INTERNAL_414d937b_4_k_cu_2b8fe592_30944cuda3std3__441_GLOBAL__N__414d937b_4_k_cu_2b8fe592_30946ignoreE,(_ZN39_INTERNAL_414d937b_4_k_cu_2b8fe592_30944cute7productE - _ZN39_INTERNAL_414d937b_4_k_cu_2b8fe592_30944cuda3std3__441_GLOBAL__N__414d937b_4_k_cu_2b8fe592_30946ignoreE)
_ZN39_INTERNAL_414d937b_4_k_cu_2b8fe592_30944cuda3std3__441_GLOBAL__N__414d937b_4_k_cu_2b8fe592_30946ignoreE:
	.zero		1
	.type		_ZN39_INTERNAL_414d937b_4_k_cu_2b8fe592_30944cute7productE,@object
	.size		_ZN39_INTERNAL_414d937b_4_k_cu_2b8fe592_30944cute7productE,(_ZN39_INTERNAL_414d937b_4_k_cu_2b8fe592_30944cuda3std3__45__cpo3endE - _ZN39_INTERNAL_414d937b_4_k_cu_2b8fe592_30944cute7productE)
_ZN39_INTERNAL_414d937b_4_k_cu_2b8fe592_30944cute7productE:
	.zero		1
	.type		_ZN39_INTERNAL_414d937b_4_k_cu_2b8fe592_30944cuda3std3__45__cpo3endE,@object
	.size		_ZN39_INTERNAL_414d937b_4_k_cu_2b8fe592_30944cuda3std3__45__cpo3endE,(_ZN39_INTERNAL_414d937b_4_k_cu_2b8fe592_30944cuda3std3__419piecewise_constructE - _ZN39_INTERNAL_414d937b_4_k_cu_2b8fe592_30944cuda3std3__45__cpo3endE)
_ZN39_INTERNAL_414d937b_4_k_cu_2b8fe592_30944cuda3std3__45__cpo3endE:
	.zero		1
	.type		_ZN39_INTERNAL_414d937b_4_k_cu_2b8fe592_30944cuda3std3__419piecewise_constructE,@object
	.size		_ZN39_INTERNAL_414d937b_4_k_cu_2b8fe592_30944cuda3std3__419piecewise_constructE,(_ZN39_INTERNAL_414d937b_4_k_cu_2b8fe592_30944cuda3std3__45__cpo4cendE - _ZN39_INTERNAL_414d937b_4_k_cu_2b8fe592_30944cuda3std3__419piecewise_constructE)
_ZN39_INTERNAL_414d937b_4_k_cu_2b8fe592_30944cuda3std3__419piecewise_constructE:
	.zero		1
	.type		_ZN39_INTERNAL_414d937b_4_k_cu_2b8fe592_30944cuda3std3__45__cpo4cendE,@object
	.size		_ZN39_INTERNAL_414d937b_4_k_cu_2b8fe592_30944cuda3std3__45__cpo4cendE,(_ZN39_INTERNAL_414d937b_4_k_cu_2b8fe592_30944cuda3std6ranges3__45__cpo4swapE - _ZN39_INTERNAL_414d937b_4_k_cu_2b8fe592_30944cuda3std3__45__cpo4cendE)
_ZN39_INTERNAL_414d937b_4_k_cu_2b8fe592_30944cuda3std3__45__cpo4cendE:
	.zero		1
	.type		_ZN39_INTERNAL_414d937b_4_k_cu_2b8fe592_30944cuda3std6ranges3__45__cpo4swapE,@object
	.size		_ZN39_INTERNAL_414d937b_4_k_cu_2b8fe592_30944cuda3std6ranges3__45__cpo4swapE,(.L_8 - _ZN39_INTERNAL_414d937b_4_k_cu_2b8fe592_30944cuda3std6ranges3__45__cpo4swapE)
_ZN39_INTERNAL_414d937b_4_k_cu_2b8fe592_30944cuda3std6ranges3__45__cpo4swapE:
	.zero		1
.L_8:


//--------------------- .nv.constant0._ZN7cutlass13device_kernelINS_4gemm6kernel13GemmUniversalIN4cute5tupleIJiiiiEEENS1_10collective13CollectiveMmaINS1_34MainloopSm90TmaGmmaWarpSpecializedILi4ENS5_IJNS4_1CILi1EEESB_SB_EEENS1_35KernelTmaWarpSpecializedCooperativeEEENS5_IJNSA_ILi256EEENSA_ILi64EEENSA_ILi128EEEEEENS_6half_tENS5_IJlSB_lEEESJ_SK_NS4_8TiledMMAINS4_8MMA_AtomIJNS4_4SM904GMMA25MMA_64x64x16_F32F16F16_SSILNSO_5MajorE0ELSQ_0ELNSO_7ScaleInE1ELSR_1EEEEEENS4_6LayoutINS5_IJNSA_ILi2EEESB_SB_EEENS5_IJSB_NSA_ILi0EEESX_EEEEENS5_IJNS4_10UnderscoreES10_S10_EEEEENS4_13SM90_TMA_LOADENS4_14ComposedLayoutINS4_7SwizzleILi3ELi4ELi3EEENS4_18smem_ptr_flag_bitsILi16EEENSU_INS5_IJNSA_ILi8EEESG_EEENS5_IJSG_SB_EEEEEEEvNS4_8identityES13_S1D_vS1E_EENS_8epilogue10collective6detail29Sm90TmaWarpSpecializedAdapterINS1H_15DefaultEpilogueISJ_SK_SK_NS1G_6thread17LinearCombinationISJ_Li1EffLNS1L_9ScaleType4KindE0ELNS_15FloatRoundStyleE2ESJ_EENS1_15EpilogueDefaultEEEEEvvEEEEvNT_6ParamsE --------------------------
	.section	.nv.constant0._ZN7cutlass13device_kernelINS_4gemm6kernel13GemmUniversalIN4cute5tupleIJiiiiEEENS1_10collective13CollectiveMmaINS1_34MainloopSm90TmaGmmaWarpSpecializedILi4ENS5_IJNS4_1CILi1EEESB_SB_EEENS1_35KernelTmaWarpSpecializedCooperativeEEENS5_IJNSA_ILi256EEENSA_ILi64EEENSA_ILi128EEEEEENS_6half_tENS5_IJlSB_lEEESJ_SK_NS4_8TiledMMAINS4_8MMA_AtomIJNS4_4SM904GMMA25MMA_64x64x16_F32F16F16_SSILNSO_5MajorE0ELSQ_0ELNSO_7ScaleInE1ELSR_1EEEEEENS4_6LayoutINS5_IJNSA_ILi2EEESB_SB_EEENS5_IJSB_NSA_ILi0EEESX_EEEEENS5_IJNS4_10UnderscoreES10_S10_EEEEENS4_13SM90_TMA_LOADENS4_14ComposedLayoutINS4_7SwizzleILi3ELi4ELi3EEENS4_18smem_ptr_flag_bitsILi16EEENSU_INS5_IJNSA_ILi8EEESG_EEENS5_IJSG_SB_EEEEEEEvNS4_8identityES13_S1D_vS1E_EENS_8epilogue10collective6detail29Sm90TmaWarpSpecializedAdapterINS1H_15DefaultEpilogueISJ_SK_SK_NS1G_6thread17LinearCombinationISJ_Li1EffLNS1L_9ScaleType4KindE0ELNS_15FloatRoundStyleE2ESJ_EENS1_15EpilogueDefaultEEEEEvvEEEEvNT_6ParamsE,"a",@progbits
	.sectionflags	@""
	.align	4
.nv.constant0._ZN7cutlass13device_kernelINS_4gemm6kernel13GemmUniversalIN4cute5tupleIJiiiiEEENS1_10collective13CollectiveMmaINS1_34MainloopSm90TmaGmmaWarpSpecializedILi4ENS5_IJNS4_1CILi1EEESB_SB_EEENS1_35KernelTmaWarpSpecializedCooperativeEEENS5_IJNSA_ILi256EEENSA_ILi64EEENSA_ILi128EEEEEENS_6half_tENS5_IJlSB_lEEESJ_SK_NS4_8TiledMMAINS4_8MMA_AtomIJNS4_4SM904GMMA25MMA_64x64x16_F32F16F16_SSILNSO_5MajorE0ELSQ_0ELNSO_7ScaleInE1ELSR_1EEEEEENS4_6LayoutINS5_IJNSA_ILi2EEESB_SB_EEENS5_IJSB_NSA_ILi0EEESX_EEEEENS5_IJNS4_10UnderscoreES10_S10_EEEEENS4_13SM90_TMA_LOADENS4_14ComposedLayoutINS4_7SwizzleILi3ELi4ELi3EEENS4_18smem_ptr_flag_bitsILi16EEENSU_INS5_IJNSA_ILi8EEESG_EEENS5_IJSG_SB_EEEEEEEvNS4_8identityES13_S1D_vS1E_EENS_8epilogue10collective6detail29Sm90TmaWarpSpecializedAdapterINS1H_15DefaultEpilogueISJ_SK_SK_NS1G_6thread17LinearCombinationISJ_Li1EffLNS1L_9ScaleType4KindE0ELNS_15FloatRoundStyleE2ESJ_EENS1_15EpilogueDefaultEEEEEvvEEEEvNT_6ParamsE:
	.zero		1664


//--------------------- SYMBOLS --------------------------

	.type		.nv.reservedSmem.offset0,@object
	.size		.nv.reservedSmem.offset0,0x4
	.type		__assertfail,@function
